//
// Generated by NVIDIA NVVM Compiler
//
// Compiler Build ID: CL-36424714
// Cuda compilation tools, release 13.0, V13.0.88
// Based on NVVM 20.0.0
//

.version 9.0
.target sm_100
.address_size 64

	// .globl	_Z23fused_conv_random_k_gpuiiiiiiiifiiPKfS0_PKiS2_PiPfS4_S4_ii

.visible .entry _Z23fused_conv_random_k_gpuiiiiiiiifiiPKfS0_PKiS2_PiPfS4_S4_ii(
	.param .u32 _Z23fused_conv_random_k_gpuiiiiiiiifiiPKfS0_PKiS2_PiPfS4_S4_ii_param_0,
	.param .u32 _Z23fused_conv_random_k_gpuiiiiiiiifiiPKfS0_PKiS2_PiPfS4_S4_ii_param_1,
	.param .u32 _Z23fused_conv_random_k_gpuiiiiiiiifiiPKfS0_PKiS2_PiPfS4_S4_ii_param_2,
	.param .u32 _Z23fused_conv_random_k_gpuiiiiiiiifiiPKfS0_PKiS2_PiPfS4_S4_ii_param_3,
	.param .u32 _Z23fused_conv_random_k_gpuiiiiiiiifiiPKfS0_PKiS2_PiPfS4_S4_ii_param_4,
	.param .u32 _Z23fused_conv_random_k_gpuiiiiiiiifiiPKfS0_PKiS2_PiPfS4_S4_ii_param_5,
	.param .u32 _Z23fused_conv_random_k_gpuiiiiiiiifiiPKfS0_PKiS2_PiPfS4_S4_ii_param_6,
	.param .u32 _Z23fused_conv_random_k_gpuiiiiiiiifiiPKfS0_PKiS2_PiPfS4_S4_ii_param_7,
	.param .f32 _Z23fused_conv_random_k_gpuiiiiiiiifiiPKfS0_PKiS2_PiPfS4_S4_ii_param_8,
	.param .u32 _Z23fused_conv_random_k_gpuiiiiiiiifiiPKfS0_PKiS2_PiPfS4_S4_ii_param_9,
	.param .u32 _Z23fused_conv_random_k_gpuiiiiiiiifiiPKfS0_PKiS2_PiPfS4_S4_ii_param_10,
	.param .u64 .ptr .align 1 _Z23fused_conv_random_k_gpuiiiiiiiifiiPKfS0_PKiS2_PiPfS4_S4_ii_param_11,
	.param .u64 .ptr .align 1 _Z23fused_conv_random_k_gpuiiiiiiiifiiPKfS0_PKiS2_PiPfS4_S4_ii_param_12,
	.param .u64 .ptr .align 1 _Z23fused_conv_random_k_gpuiiiiiiiifiiPKfS0_PKiS2_PiPfS4_S4_ii_param_13,
	.param .u64 .ptr .align 1 _Z23fused_conv_random_k_gpuiiiiiiiifiiPKfS0_PKiS2_PiPfS4_S4_ii_param_14,
	.param .u64 .ptr .align 1 _Z23fused_conv_random_k_gpuiiiiiiiifiiPKfS0_PKiS2_PiPfS4_S4_ii_param_15,
	.param .u64 .ptr .align 1 _Z23fused_conv_random_k_gpuiiiiiiiifiiPKfS0_PKiS2_PiPfS4_S4_ii_param_16,
	.param .u64 .ptr .align 1 _Z23fused_conv_random_k_gpuiiiiiiiifiiPKfS0_PKiS2_PiPfS4_S4_ii_param_17,
	.param .u64 .ptr .align 1 _Z23fused_conv_random_k_gpuiiiiiiiifiiPKfS0_PKiS2_PiPfS4_S4_ii_param_18,
	.param .u32 _Z23fused_conv_random_k_gpuiiiiiiiifiiPKfS0_PKiS2_PiPfS4_S4_ii_param_19,
	.param .u32 _Z23fused_conv_random_k_gpuiiiiiiiifiiPKfS0_PKiS2_PiPfS4_S4_ii_param_20
)
{
	.reg .pred 	%p<24>;
	.reg .b32 	%r<110>;
	.reg .b32 	%f<23>;
	.reg .b64 	%rd<72>;

	ld.param.u32 	%r38, [_Z23fused_conv_random_k_gpuiiiiiiiifiiPKfS0_PKiS2_PiPfS4_S4_ii_param_1];
	ld.param.u32 	%r39, [_Z23fused_conv_random_k_gpuiiiiiiiifiiPKfS0_PKiS2_PiPfS4_S4_ii_param_2];
	ld.param.u32 	%r40, [_Z23fused_conv_random_k_gpuiiiiiiiifiiPKfS0_PKiS2_PiPfS4_S4_ii_param_3];
	ld.param.u32 	%r41, [_Z23fused_conv_random_k_gpuiiiiiiiifiiPKfS0_PKiS2_PiPfS4_S4_ii_param_4];
	ld.param.u32 	%r42, [_Z23fused_conv_random_k_gpuiiiiiiiifiiPKfS0_PKiS2_PiPfS4_S4_ii_param_5];
	ld.param.u32 	%r43, [_Z23fused_conv_random_k_gpuiiiiiiiifiiPKfS0_PKiS2_PiPfS4_S4_ii_param_6];
	ld.param.u32 	%r44, [_Z23fused_conv_random_k_gpuiiiiiiiifiiPKfS0_PKiS2_PiPfS4_S4_ii_param_7];
	ld.param.f32 	%f8, [_Z23fused_conv_random_k_gpuiiiiiiiifiiPKfS0_PKiS2_PiPfS4_S4_ii_param_8];
	ld.param.u64 	%rd19, [_Z23fused_conv_random_k_gpuiiiiiiiifiiPKfS0_PKiS2_PiPfS4_S4_ii_param_11];
	ld.param.u64 	%rd20, [_Z23fused_conv_random_k_gpuiiiiiiiifiiPKfS0_PKiS2_PiPfS4_S4_ii_param_12];
	ld.param.u64 	%rd21, [_Z23fused_conv_random_k_gpuiiiiiiiifiiPKfS0_PKiS2_PiPfS4_S4_ii_param_13];
	ld.param.u64 	%rd22, [_Z23fused_conv_random_k_gpuiiiiiiiifiiPKfS0_PKiS2_PiPfS4_S4_ii_param_14];
	ld.param.u64 	%rd26, [_Z23fused_conv_random_k_gpuiiiiiiiifiiPKfS0_PKiS2_PiPfS4_S4_ii_param_15];
	ld.param.u64 	%rd23, [_Z23fused_conv_random_k_gpuiiiiiiiifiiPKfS0_PKiS2_PiPfS4_S4_ii_param_16];
	ld.param.u64 	%rd24, [_Z23fused_conv_random_k_gpuiiiiiiiifiiPKfS0_PKiS2_PiPfS4_S4_ii_param_17];
	ld.param.u64 	%rd25, [_Z23fused_conv_random_k_gpuiiiiiiiifiiPKfS0_PKiS2_PiPfS4_S4_ii_param_18];
	ld.param.u32 	%r47, [_Z23fused_conv_random_k_gpuiiiiiiiifiiPKfS0_PKiS2_PiPfS4_S4_ii_param_19];
	ld.param.u32 	%r48, [_Z23fused_conv_random_k_gpuiiiiiiiifiiPKfS0_PKiS2_PiPfS4_S4_ii_param_20];
	cvta.to.global.u64 	%rd1, %rd26;
	mov.u32 	%r1, %ctaid.x;
	mov.u32 	%r100, %tid.x;
	mul.lo.s32 	%r3, %r42, %r41;
	mul.lo.s32 	%r4, %r40, %r1;
	shl.b32 	%r5, %r4, 1;
	mul.lo.s32 	%r49, %r3, %r4;
	cvt.s64.s32 	%rd2, %r49;
	setp.ge.s32 	%p1, %r100, %r40;
	@%p1 bra 	$L__BB0_19;
	cvta.to.global.u64 	%rd27, %rd25;
	mul.lo.s32 	%r50, %r1, 3;
	mul.lo.s32 	%r51, %r43, %r4;
	mul.lo.s32 	%r52, %r51, 3;
	mul.wide.s32 	%rd28, %r52, 4;
	add.s64 	%rd3, %rd1, %rd28;
	mul.wide.s32 	%rd29, %r51, 4;
	add.s64 	%rd4, %rd27, %rd29;
	and.b32  	%r6, %r43, 3;
	and.b32  	%r7, %r43, 2147483644;
	and.b32  	%r8, %r43, 1;
	neg.s32 	%r9, %r7;
	mul.lo.s32 	%r10, %r43, 3;
	add.s64 	%rd5, %rd4, 8;
	cvt.s64.s32 	%rd6, %r5;
	mul.lo.s32 	%r53, %r50, %r47;
	mul.lo.s32 	%r54, %r53, %r48;
	cvt.s64.s32 	%rd7, %r54;
	mul.lo.s32 	%r55, %r50, %r38;
	mul.lo.s32 	%r56, %r55, %r39;
	cvt.s64.s32 	%rd8, %r56;
	shr.u32 	%r57, %r42, 31;
	add.s32 	%r58, %r42, %r57;
	shr.s32 	%r59, %r58, 1;
	neg.s32 	%r11, %r59;
	shr.u32 	%r60, %r41, 31;
	add.s32 	%r61, %r41, %r60;
	shr.s32 	%r62, %r61, 1;
	neg.s32 	%r12, %r62;
	mul.f32 	%f1, %f8, %f8;
	cvta.to.global.u64 	%rd9, %rd21;
	cvta.to.global.u64 	%rd10, %rd19;
	cvta.to.global.u64 	%rd11, %rd22;
	cvta.to.global.u64 	%rd12, %rd20;
	cvta.to.global.u64 	%rd13, %rd23;
	cvta.to.global.u64 	%rd14, %rd24;
$L__BB0_2:
	setp.lt.s32 	%p2, %r3, 1;
	shl.b32 	%r63, %r100, 1;
	cvt.u64.u32 	%rd30, %r63;
	add.s64 	%rd31, %rd6, %rd30;
	shl.b64 	%rd32, %rd31, 2;
	add.s64 	%rd33, %rd9, %rd32;
	ld.global.u32 	%r14, [%rd33];
	ld.global.u32 	%r15, [%rd33+4];
	mad.lo.s32 	%r64, %r14, %r39, %r15;
	mul.lo.s32 	%r65, %r64, 3;
	cvt.s64.s32 	%rd34, %r65;
	add.s64 	%rd35, %rd8, %rd34;
	shl.b64 	%rd36, %rd35, 2;
	add.s64 	%rd37, %rd10, %rd36;
	ld.global.f32 	%f2, [%rd37];
	ld.global.f32 	%f3, [%rd37+4];
	ld.global.f32 	%f4, [%rd37+8];
	mul.f32 	%f9, %f3, %f3;
	fma.rn.f32 	%f10, %f2, %f2, %f9;
	fma.rn.f32 	%f11, %f4, %f4, %f10;
	max.f32 	%f12, %f11, 0f2EDBE6FF;
	setp.le.f32 	%p3, %f12, 0f2EDBE6FF;
	or.pred  	%p4, %p3, %p2;
	@%p4 bra 	$L__BB0_18;
	ld.param.u32 	%r99, [_Z23fused_conv_random_k_gpuiiiiiiiifiiPKfS0_PKiS2_PiPfS4_S4_ii_param_10];
	ld.param.u32 	%r98, [_Z23fused_conv_random_k_gpuiiiiiiiifiiPKfS0_PKiS2_PiPfS4_S4_ii_param_9];
	div.s32 	%r67, %r14, %r98;
	add.s32 	%r16, %r67, %r12;
	div.s32 	%r68, %r15, %r99;
	add.s32 	%r17, %r68, %r11;
	mul.lo.s32 	%r69, %r100, %r43;
	cvt.u64.u32 	%rd15, %r69;
	mov.b32 	%r101, 0;
	mul.lo.s32 	%r25, %r10, %r100;
	mov.u32 	%r109, %r101;
	mov.u32 	%r108, %r101;
$L__BB0_4:
	mul.wide.u32 	%rd38, %r101, 4;
	add.s64 	%rd39, %rd11, %rd38;
	ld.global.u32 	%r70, [%rd39];
	div.s32 	%r71, %r70, %r42;
	add.s32 	%r21, %r16, %r71;
	mul.lo.s32 	%r72, %r71, %r42;
	sub.s32 	%r22, %r70, %r72;
	setp.lt.s32 	%p5, %r21, 0;
	setp.ge.s32 	%p6, %r21, %r47;
	or.pred  	%p7, %p5, %p6;
	@%p7 bra 	$L__BB0_17;
	add.s32 	%r73, %r17, %r22;
	shr.s32 	%r74, %r73, 31;
	and.b32  	%r75, %r74, %r48;
	add.s32 	%r76, %r75, %r73;
	setp.lt.s32 	%p8, %r76, %r48;
	selp.b32 	%r77, 0, %r48, %p8;
	sub.s32 	%r23, %r76, %r77;
	mad.lo.s32 	%r78, %r21, %r48, %r23;
	mul.lo.s32 	%r79, %r78, 3;
	cvt.s64.s32 	%rd40, %r79;
	add.s64 	%rd41, %rd7, %rd40;
	shl.b64 	%rd42, %rd41, 2;
	add.s64 	%rd43, %rd12, %rd42;
	ld.global.f32 	%f5, [%rd43];
	ld.global.f32 	%f6, [%rd43+4];
	ld.global.f32 	%f7, [%rd43+8];
	mul.f32 	%f13, %f6, %f6;
	fma.rn.f32 	%f14, %f5, %f5, %f13;
	fma.rn.f32 	%f15, %f7, %f7, %f14;
	setp.le.f32 	%p9, %f15, 0f2EDBE6FF;
	@%p9 bra 	$L__BB0_17;
	mad.lo.s32 	%r80, %r100, %r3, %r109;
	cvt.s64.s32 	%rd44, %r80;
	add.s64 	%rd45, %rd44, %rd2;
	shl.b64 	%rd46, %rd45, 2;
	add.s64 	%rd47, %rd13, %rd46;
	mov.b32 	%r81, 1065353216;
	st.global.u32 	[%rd47], %r81;
	add.s32 	%r109, %r109, 1;
	sub.f32 	%f16, %f2, %f5;
	sub.f32 	%f17, %f3, %f6;
	mul.f32 	%f18, %f17, %f17;
	fma.rn.f32 	%f19, %f16, %f16, %f18;
	sub.f32 	%f20, %f4, %f7;
	fma.rn.f32 	%f21, %f20, %f20, %f19;
	max.f32 	%f22, %f21, 0f2EDBE6FF;
	setp.gt.f32 	%p10, %f22, %f1;
	@%p10 bra 	$L__BB0_17;
	setp.lt.s32 	%p11, %r43, 1;
	setp.ne.s32 	%p12, %r44, 1;
	setp.ne.s32 	%p13, %r108, 0;
	or.pred  	%p14, %p12, %p13;
	or.pred  	%p15, %p14, %p11;
	@%p15 bra 	$L__BB0_16;
	setp.lt.u32 	%p16, %r43, 4;
	mov.b32 	%r107, 0;
	@%p16 bra 	$L__BB0_11;
	shl.b64 	%rd48, %rd15, 2;
	add.s64 	%rd71, %rd5, %rd48;
	mov.u32 	%r104, %r25;
	mov.u32 	%r105, %r9;
$L__BB0_10:
	.pragma "nounroll";
	mul.wide.s32 	%rd49, %r104, 4;
	add.s64 	%rd50, %rd3, %rd49;
	st.global.u32 	[%rd50], %r1;
	st.global.u32 	[%rd50+4], %r21;
	st.global.u32 	[%rd50+8], %r23;
	mov.b32 	%r83, 1065353216;
	st.global.u32 	[%rd71+-8], %r83;
	st.global.u32 	[%rd50+12], %r1;
	st.global.u32 	[%rd50+16], %r21;
	st.global.u32 	[%rd50+20], %r23;
	st.global.u32 	[%rd71+-4], %r83;
	st.global.u32 	[%rd50+24], %r1;
	st.global.u32 	[%rd50+28], %r21;
	st.global.u32 	[%rd50+32], %r23;
	st.global.u32 	[%rd71], %r83;
	st.global.u32 	[%rd50+36], %r1;
	st.global.u32 	[%rd50+40], %r21;
	st.global.u32 	[%rd50+44], %r23;
	st.global.u32 	[%rd71+4], %r83;
	add.s32 	%r105, %r105, 4;
	add.s32 	%r104, %r104, 12;
	add.s64 	%rd71, %rd71, 16;
	setp.ne.s32 	%p17, %r105, 0;
	mov.u32 	%r107, %r7;
	@%p17 bra 	$L__BB0_10;
$L__BB0_11:
	setp.eq.s32 	%p18, %r6, 0;
	@%p18 bra 	$L__BB0_16;
	setp.eq.s32 	%p19, %r6, 1;
	@%p19 bra 	$L__BB0_14;
	cvt.u32.u64 	%r84, %rd15;
	add.s32 	%r85, %r107, %r84;
	mul.lo.s32 	%r86, %r85, 3;
	mul.wide.s32 	%rd51, %r86, 4;
	add.s64 	%rd52, %rd3, %rd51;
	st.global.u32 	[%rd52], %r1;
	st.global.u32 	[%rd52+4], %r21;
	st.global.u32 	[%rd52+8], %r23;
	mul.wide.u32 	%rd53, %r85, 4;
	add.s64 	%rd54, %rd4, %rd53;
	mov.b32 	%r87, 1065353216;
	st.global.u32 	[%rd54], %r87;
	st.global.u32 	[%rd52+12], %r1;
	st.global.u32 	[%rd52+16], %r21;
	st.global.u32 	[%rd52+20], %r23;
	cvt.u64.u32 	%rd55, %r107;
	add.s64 	%rd56, %rd55, %rd15;
	shl.b64 	%rd57, %rd56, 2;
	add.s64 	%rd58, %rd4, %rd57;
	st.global.u32 	[%rd58+4], %r87;
	add.s32 	%r107, %r107, 2;
$L__BB0_14:
	setp.eq.s32 	%p20, %r8, 0;
	@%p20 bra 	$L__BB0_16;
	cvt.u32.u64 	%r88, %rd15;
	add.s32 	%r89, %r107, %r88;
	mul.lo.s32 	%r90, %r89, 3;
	mul.wide.s32 	%rd59, %r90, 4;
	add.s64 	%rd60, %rd3, %rd59;
	st.global.u32 	[%rd60], %r1;
	st.global.u32 	[%rd60+4], %r21;
	st.global.u32 	[%rd60+8], %r23;
	mul.wide.u32 	%rd61, %r89, 4;
	add.s64 	%rd62, %rd4, %rd61;
	mov.b32 	%r91, 1065353216;
	st.global.u32 	[%rd62], %r91;
$L__BB0_16:
	cvt.u32.u64 	%r92, %rd15;
	add.s32 	%r93, %r108, %r92;
	mul.lo.s32 	%r94, %r93, 3;
	mul.wide.s32 	%rd63, %r94, 4;
	add.s64 	%rd64, %rd3, %rd63;
	st.global.u32 	[%rd64], %r1;
	st.global.u32 	[%rd64+4], %r21;
	st.global.u32 	[%rd64+8], %r23;
	mul.wide.s32 	%rd65, %r93, 4;
	add.s64 	%rd66, %rd4, %rd65;
	mov.b32 	%r95, 1065353216;
	st.global.u32 	[%rd66], %r95;
	mad.lo.s32 	%r96, %r100, %r3, %r108;
	cvt.s64.s32 	%rd67, %r96;
	add.s64 	%rd68, %rd67, %rd2;
	shl.b64 	%rd69, %rd68, 2;
	add.s64 	%rd70, %rd14, %rd69;
	st.global.u32 	[%rd70], %r95;
	add.s32 	%r108, %r108, 1;
	setp.ge.s32 	%p21, %r108, %r43;
	@%p21 bra 	$L__BB0_18;
$L__BB0_17:
	add.s32 	%r101, %r101, 1;
	setp.ne.s32 	%p22, %r101, %r3;
	@%p22 bra 	$L__BB0_4;
$L__BB0_18:
	mov.u32 	%r97, %ntid.x;
	add.s32 	%r100, %r100, %r97;
	setp.lt.s32 	%p23, %r100, %r40;
	@%p23 bra 	$L__BB0_2;
$L__BB0_19:
	ret;

}


// ===== COMPILED SASS (sm_100) =====

	.target	sm_100

	.elftype	@"ET_EXEC"


//--------------------- .note.nv.tkinfo           --------------------------
	.section	.note.nv.tkinfo,"",@"SHT_NOTE"
	.sectionflags	@"SHF_NOTE_NV_TKINFO"
	.tkinfo
        /*0018*/ 	.word	0x00000002
        /*0030*/ 	.string	""
        /*0030*/ 	.string	"ptxas"
        /*0030*/ 	.string	"Cuda compilation tools, release 13.0, V13.0.88"
        /*0030*/ 	.string	"Build cuda_13.0.r13.0/compiler.36424714_0"
        /*0030*/ 	.string	"-arch sm_100 -m 64 "



//--------------------- .note.nv.cuinfo           --------------------------
	.section	.note.nv.cuinfo,"",@"SHT_NOTE"
	.sectionflags	@"SHF_NOTE_NV_CUINFO"
        /*0018*/ 	.short	0x0002
        /*001a*/ 	.short	0x0064
        /*001c*/ 	.short	0x0082
	.zero		2


//--------------------- .nv.info                  --------------------------
	.section	.nv.info,"",@"SHT_CUDA_INFO"
	.align	4


	//----- nvinfo : EIATTR_REGCOUNT
	.align		4
        /*0000*/ 	.byte	0x04, 0x2f
        /*0002*/ 	.short	(.L_1 - .L_0)
	.align		4
.L_0:
        /*0004*/ 	.word	index@(_Z23fused_conv_random_k_gpuiiiiiiiifiiPKfS0_PKiS2_PiPfS4_S4_ii)
        /*0008*/ 	.word	0x00000020


	//----- nvinfo : EIATTR_FRAME_SIZE
	.align		4
.L_1:
        /*000c*/ 	.byte	0x04, 0x11
        /*000e*/ 	.short	(.L_3 - .L_2)
	.align		4
.L_2:
        /*0010*/ 	.word	index@(_Z23fused_conv_random_k_gpuiiiiiiiifiiPKfS0_PKiS2_PiPfS4_S4_ii)
        /*0014*/ 	.word	0x00000000


	//----- nvinfo : EIATTR_MIN_STACK_SIZE
	.align		4
.L_3:
        /*0018*/ 	.byte	0x04, 0x12
        /*001a*/ 	.short	(.L_5 - .L_4)
	.align		4
.L_4:
        /*001c*/ 	.word	index@(_Z23fused_conv_random_k_gpuiiiiiiiifiiPKfS0_PKiS2_PiPfS4_S4_ii)
        /*0020*/ 	.word	0x00000000
.L_5:


//--------------------- .nv.compat                --------------------------
	.section	.nv.compat,"",@"SHT_CUDA_COMPAT_INFO"
	.align	4
        /*0000*/ 	.byte	0x02, 0x09, 0x00, 0x00, 0x02, 0x02, 0x01, 0x00, 0x02, 0x05, 0x05, 0x00, 0x03, 0x07, 0x01, 0x01
        /*0010*/ 	.byte	0x02, 0x03, 0x00, 0x00, 0x02, 0x06, 0x01, 0x00, 0x04, 0x0b, 0x08, 0x00, 0x01, 0x00, 0x00, 0x00
        /*0020*/ 	.byte	0x00, 0x00, 0x00, 0x00


//--------------------- .nv.info._Z23fused_conv_random_k_gpuiiiiiiiifiiPKfS0_PKiS2_PiPfS4_S4_ii --------------------------
	.section	.nv.info._Z23fused_conv_random_k_gpuiiiiiiiifiiPKfS0_PKiS2_PiPfS4_S4_ii,"",@"SHT_CUDA_INFO"
	.sectionflags	@""
	.align	4


	//----- nvinfo : EIATTR_CUDA_API_VERSION
	.align		4
        /*0000*/ 	.byte	0x04, 0x37
        /*0002*/ 	.short	(.L_7 - .L_6)
.L_6:
        /*0004*/ 	.word	0x00000082


	//----- nvinfo : EIATTR_KPARAM_INFO
	.align		4
.L_7:
        /*0008*/ 	.byte	0x04, 0x17
        /*000a*/ 	.short	(.L_9 - .L_8)
.L_8:
        /*000c*/ 	.word	0x00000000
        /*0010*/ 	.short	0x0014
        /*0012*/ 	.short	0x0074
        /*0014*/ 	.byte	0x00, 0xf0, 0x11, 0x00


	//----- nvinfo : EIATTR_KPARAM_INFO
	.align		4
.L_9:
        /*0018*/ 	.byte	0x04, 0x17
        /*001a*/ 	.short	(.L_11 - .L_10)
.L_10:
        /*001c*/ 	.word	0x00000000
        /*0020*/ 	.short	0x0013
        /*0022*/ 	.short	0x0070
        /*0024*/ 	.byte	0x00, 0xf0, 0x11, 0x00


	//----- nvinfo : EIATTR_KPARAM_INFO
	.align		4
.L_11:
        /*0028*/ 	.byte	0x04, 0x17
        /*002a*/ 	.short	(.L_13 - .L_12)
.L_12:
        /*002c*/ 	.word	0x00000000
        /*0030*/ 	.short	0x0012
        /*0032*/ 	.short	0x0068
        /*0034*/ 	.byte	0x00, 0xf5, 0x21, 0x00


	//----- nvinfo : EIATTR_KPARAM_INFO
	.align		4
.L_13:
        /*0038*/ 	.byte	0x04, 0x17
        /*003a*/ 	.short	(.L_15 - .L_14)
.L_14:
        /*003c*/ 	.word	0x00000000
        /*0040*/ 	.short	0x0011
        /*0042*/ 	.short	0x0060
        /*0044*/ 	.byte	0x00, 0xf5, 0x21, 0x00


	//----- nvinfo : EIATTR_KPARAM_INFO
	.align		4
.L_15:
        /*0048*/ 	.byte	0x04, 0x17
        /*004a*/ 	.short	(.L_17 - .L_16)
.L_16:
        /*004c*/ 	.word	0x00000000
        /*0050*/ 	.short	0x0010
        /*0052*/ 	.short	0x0058
        /*0054*/ 	.byte	0x00, 0xf5, 0x21, 0x00


	//----- nvinfo : EIATTR_KPARAM_INFO
	.align		4
.L_17:
        /*0058*/ 	.byte	0x04, 0x17
        /*005a*/ 	.short	(.L_19 - .L_18)
.L_18:
        /*005c*/ 	.word	0x00000000
        /*0060*/ 	.short	0x000f
        /*0062*/ 	.short	0x0050
        /*0064*/ 	.byte	0x00, 0xf5, 0x21, 0x00


	//----- nvinfo : EIATTR_KPARAM_INFO
	.align		4
.L_19:
        /*0068*/ 	.byte	0x04, 0x17
        /*006a*/ 	.short	(.L_21 - .L_20)
.L_20:
        /*006c*/ 	.word	0x00000000
        /*0070*/ 	.short	0x000e
        /*0072*/ 	.short	0x0048
        /*0074*/ 	.byte	0x00, 0xf5, 0x21, 0x00


	//----- nvinfo : EIATTR_KPARAM_INFO
	.align		4
.L_21:
        /*0078*/ 	.byte	0x04, 0x17
        /*007a*/ 	.short	(.L_23 - .L_22)
.L_22:
        /*007c*/ 	.word	0x00000000
        /*0080*/ 	.short	0x000d
        /*0082*/ 	.short	0x0040
        /*0084*/ 	.byte	0x00, 0xf5, 0x21, 0x00


	//----- nvinfo : EIATTR_KPARAM_INFO
	.align		4
.L_23:
        /*0088*/ 	.byte	0x04, 0x17
        /*008a*/ 	.short	(.L_25 - .L_24)
.L_24:
        /*008c*/ 	.word	0x00000000
        /*0090*/ 	.short	0x000c
        /*0092*/ 	.short	0x0038
        /*0094*/ 	.byte	0x00, 0xf5, 0x21, 0x00


	//----- nvinfo : EIATTR_KPARAM_INFO
	.align		4
.L_25:
        /*0098*/ 	.byte	0x04, 0x17
        /*009a*/ 	.short	(.L_27 - .L_26)
.L_26:
        /*009c*/ 	.word	0x00000000
        /*00a0*/ 	.short	0x000b
        /*00a2*/ 	.short	0x0030
        /*00a4*/ 	.byte	0x00, 0xf5, 0x21, 0x00


	//----- nvinfo : EIATTR_KPARAM_INFO
	.align		4
.L_27:
        /*00a8*/ 	.byte	0x04, 0x17
        /*00aa*/ 	.short	(.L_29 - .L_28)
.L_28:
        /*00ac*/ 	.word	0x00000000
        /*00b0*/ 	.short	0x000a
        /*00b2*/ 	.short	0x0028
        /*00b4*/ 	.byte	0x00, 0xf0, 0x11, 0x00


	//----- nvinfo : EIATTR_KPARAM_INFO
	.align		4
.L_29:
        /*00b8*/ 	.byte	0x04, 0x17
        /*00ba*/ 	.short	(.L_31 - .L_30)
.L_30:
        /*00bc*/ 	.word	0x00000000
        /*00c0*/ 	.short	0x0009
        /*00c2*/ 	.short	0x0024
        /*00c4*/ 	.byte	0x00, 0xf0, 0x11, 0x00


	//----- nvinfo : EIATTR_KPARAM_INFO
	.align		4
.L_31:
        /*00c8*/ 	.byte	0x04, 0x17
        /*00ca*/ 	.short	(.L_33 - .L_32)
.L_32:
        /*00cc*/ 	.word	0x00000000
        /*00d0*/ 	.short	0x0008
        /*00d2*/ 	.short	0x0020
        /*00d4*/ 	.byte	0x00, 0xf0, 0x11, 0x00


	//----- nvinfo : EIATTR_KPARAM_INFO
	.align		4
.L_33:
        /*00d8*/ 	.byte	0x04, 0x17
        /*00da*/ 	.short	(.L_35 - .L_34)
.L_34:
        /*00dc*/ 	.word	0x00000000
        /*00e0*/ 	.short	0x0007
        /*00e2*/ 	.short	0x001c
        /*00e4*/ 	.byte	0x00, 0xf0, 0x11, 0x00


	//----- nvinfo : EIATTR_KPARAM_INFO
	.align		4
.L_35:
        /*00e8*/ 	.byte	0x04, 0x17
        /*00ea*/ 	.short	(.L_37 - .L_36)
.L_36:
        /*00ec*/ 	.word	0x00000000
        /*00f0*/ 	.short	0x0006
        /*00f2*/ 	.short	0x0018
        /*00f4*/ 	.byte	0x00, 0xf0, 0x11, 0x00


	//----- nvinfo : EIATTR_KPARAM_INFO
	.align		4
.L_37:
        /*00f8*/ 	.byte	0x04, 0x17
        /*00fa*/ 	.short	(.L_39 - .L_38)
.L_38:
        /*00fc*/ 	.word	0x00000000
        /*0100*/ 	.short	0x0005
        /*0102*/ 	.short	0x0014
        /*0104*/ 	.byte	0x00, 0xf0, 0x11, 0x00


	//----- nvinfo : EIATTR_KPARAM_INFO
	.align		4
.L_39:
        /*0108*/ 	.byte	0x04, 0x17
        /*010a*/ 	.short	(.L_41 - .L_40)
.L_40:
        /*010c*/ 	.word	0x00000000
        /*0110*/ 	.short	0x0004
        /*0112*/ 	.short	0x0010
        /*0114*/ 	.byte	0x00, 0xf0, 0x11, 0x00


	//----- nvinfo : EIATTR_KPARAM_INFO
	.align		4
.L_41:
        /*0118*/ 	.byte	0x04, 0x17
        /*011a*/ 	.short	(.L_43 - .L_42)
.L_42:
        /*011c*/ 	.word	0x00000000
        /*0120*/ 	.short	0x0003
        /*0122*/ 	.short	0x000c
        /*0124*/ 	.byte	0x00, 0xf0, 0x11, 0x00


	//----- nvinfo : EIATTR_KPARAM_INFO
	.align		4
.L_43:
        /*0128*/ 	.byte	0x04, 0x17
        /*012a*/ 	.short	(.L_45 - .L_44)
.L_44:
        /*012c*/ 	.word	0x00000000
        /*0130*/ 	.short	0x0002
        /*0132*/ 	.short	0x0008
        /*0134*/ 	.byte	0x00, 0xf0, 0x11, 0x00


	//----- nvinfo : EIATTR_KPARAM_INFO
	.align		4
.L_45:
        /*0138*/ 	.byte	0x04, 0x17
        /*013a*/ 	.short	(.L_47 - .L_46)
.L_46:
        /*013c*/ 	.word	0x00000000
        /*0140*/ 	.short	0x0001
        /*0142*/ 	.short	0x0004
        /*0144*/ 	.byte	0x00, 0xf0, 0x11, 0x00


	//----- nvinfo : EIATTR_KPARAM_INFO
	.align		4
.L_47:
        /*0148*/ 	.byte	0x04, 0x17
        /*014a*/ 	.short	(.L_49 - .L_48)
.L_48:
        /*014c*/ 	.word	0x00000000
        /*0150*/ 	.short	0x0000
        /*0152*/ 	.short	0x0000
        /*0154*/ 	.byte	0x00, 0xf0, 0x11, 0x00


	//----- nvinfo : EIATTR_SPARSE_MMA_MASK
	.align		4
.L_49:
        /*0158*/ 	.byte	0x03, 0x50
        /*015a*/ 	.short	0x0000


	//----- nvinfo : EIATTR_MAXREG_COUNT
	.align		4
        /*015c*/ 	.byte	0x03, 0x1b
        /*015e*/ 	.short	0x00ff


	//----- nvinfo : EIATTR_MERCURY_ISA_VERSION
	.align		4
        /*0160*/ 	.byte	0x03, 0x5f
        /*0162*/ 	.short	0x0101


	//----- nvinfo : EIATTR_VRC_CTA_INIT_COUNT
	.align		4
        /*0164*/ 	.byte	0x02, 0x4a
	.zero		1
	.zero		1


	//----- nvinfo : EIATTR_EXIT_INSTR_OFFSETS
	.align		4
        /*0168*/ 	.byte	0x04, 0x1c
        /*016a*/ 	.short	(.L_51 - .L_50)


	//   ....[0]....
.L_50:
        /*016c*/ 	.word	0x00000040


	//   ....[1]....
        /*0170*/ 	.word	0x000014e0


	//----- nvinfo : EIATTR_CRS_STACK_SIZE
	.align		4
.L_51:
        /*0174*/ 	.byte	0x04, 0x1e
        /*0176*/ 	.short	(.L_53 - .L_52)
.L_52:
        /*0178*/ 	.word	0x00000000


	//----- nvinfo : EIATTR_CBANK_PARAM_SIZE
	.align		4
.L_53:
        /*017c*/ 	.byte	0x03, 0x19
        /*017e*/ 	.short	0x0078


	//----- nvinfo : EIATTR_PARAM_CBANK
	.align		4
        /*0180*/ 	.byte	0x04, 0x0a
        /*0182*/ 	.short	(.L_55 - .L_54)
	.align		4
.L_54:
        /*0184*/ 	.word	index@(.nv.constant0._Z23fused_conv_random_k_gpuiiiiiiiifiiPKfS0_PKiS2_PiPfS4_S4_ii)
        /*0188*/ 	.short	0x0380
        /*018a*/ 	.short	0x0078


	//----- nvinfo : EIATTR_SW_WAR
	.align		4
.L_55:
        /*018c*/ 	.byte	0x04, 0x36
        /*018e*/ 	.short	(.L_57 - .L_56)
.L_56:
        /*0190*/ 	.word	0x00000008
.L_57:


//--------------------- .nv.callgraph             --------------------------
	.section	.nv.callgraph,"",@"SHT_CUDA_CALLGRAPH"
	.align	4
	.sectionentsize	8
	.align		4
        /*0000*/ 	.word	0x00000000
	.align		4
        /*0004*/ 	.word	0xffffffff
	.align		4
        /*0008*/ 	.word	0x00000000
	.align		4
        /*000c*/ 	.word	0xfffffffe
	.align		4
        /*0010*/ 	.word	0x00000000
	.align		4
        /*0014*/ 	.word	0xfffffffd
	.align		4
        /*0018*/ 	.word	0x00000000
	.align		4
        /*001c*/ 	.word	0xfffffffc


//--------------------- .text._Z23fused_conv_random_k_gpuiiiiiiiifiiPKfS0_PKiS2_PiPfS4_S4_ii --------------------------
	.section	.text._Z23fused_conv_random_k_gpuiiiiiiiifiiPKfS0_PKiS2_PiPfS4_S4_ii,"ax",@progbits
	.align	128
        .global         _Z23fused_conv_random_k_gpuiiiiiiiifiiPKfS0_PKiS2_PiPfS4_S4_ii
        .type           _Z23fused_conv_random_k_gpuiiiiiiiifiiPKfS0_PKiS2_PiPfS4_S4_ii,@function
        .size           _Z23fused_conv_random_k_gpuiiiiiiiifiiPKfS0_PKiS2_PiPfS4_S4_ii,(.L_x_14 - _Z23fused_conv_random_k_gpuiiiiiiiifiiPKfS0_PKiS2_PiPfS4_S4_ii)
        .other          _Z23fused_conv_random_k_gpuiiiiiiiifiiPKfS0_PKiS2_PiPfS4_S4_ii,@"STO_CUDA_ENTRY STV_DEFAULT"
_Z23fused_conv_random_k_gpuiiiiiiiifiiPKfS0_PKiS2_PiPfS4_S4_ii:
.text._Z23fused_conv_random_k_gpuiiiiiiiifiiPKfS0_PKiS2_PiPfS4_S4_ii:
[----:B------:R-:W-:Y:S01]  /*0000*/  LDC R1, c[0x0][0x37c] ;  /* 0x0000df00ff017b82 */ /* 0x000fe20000000800 */
[----:B------:R-:W0:Y:S01]  /*0010*/  S2R R0, SR_TID.X ;  /* 0x0000000000007919 */ /* 0x000e220000002100 */
[----:B------:R-:W0:Y:S02]  /*0020*/  LDCU UR13, c[0x0][0x38c] ;  /* 0x00007180ff0d77ac */ /* 0x000e240008000800 */
[----:B0-----:R-:W-:-:S13]  /*0030*/  ISETP.GE.AND P0, PT, R0, UR13, PT ;  /* 0x0000000d00007c0c */ /* 0x001fda000bf06270 */
[----:B------:R-:W-:Y:S05]  /*0040*/  @P0 EXIT ;  /* 0x000000000000094d */ /* 0x000fea0003800000 */
[----:B------:R-:W0:Y:S01]  /*0050*/  S2UR UR19, SR_CTAID.X ;  /* 0x00000000001379c3 */ /* 0x000e220000002500 */
[----:B------:R-:W1:Y:S01]  /*0060*/  LDCU.64 UR16, c[0x0][0x3f0] ;  /* 0x00007e00ff1077ac */ /* 0x000e620008000a00 */
[----:B------:R-:W-:Y:S01]  /*0070*/  BSSY.RECONVERGENT B0, `(.L_x_0) ;  /* 0x0000145000007945 */ /* 0x000fe20003800200 */
[----:B------:R-:W2:Y:S05]  /*0080*/  LDCU.64 UR10, c[0x0][0x390] ;  /* 0x00007200ff0a77ac */ /* 0x000eaa0008000a00 */
[----:B------:R-:W3:Y:S01]  /*0090*/  LDC R2, c[0x0][0x3a0] ;  /* 0x0000e800ff027b82 */ /* 0x000ee20000000800 */
[----:B------:R-:W4:Y:S01]  /*00a0*/  LDCU UR14, c[0x0][0x398] ;  /* 0x00007300ff0e77ac */ /* 0x000f220008000800 */
[----:B------:R-:W5:Y:S01]  /*00b0*/  LDCU.64 UR6, c[0x0][0x3d0] ;  /* 0x00007a00ff0677ac */ /* 0x000f620008000a00 */
[----:B------:R-:W5:Y:S01]  /*00c0*/  LDCU.64 UR4, c[0x0][0x3e8] ;  /* 0x00007d00ff0477ac */ /* 0x000f620008000a00 */
[----:B0-----:R-:W-:-:S02]  /*00d0*/  UIMAD UR8, UR19, 0x3, URZ ;  /* 0x00000003130878a4 */ /* 0x001fc4000f8e02ff */
[----:B----4-:R-:W-:Y:S02]  /*00e0*/  ULOP3.LUT UR18, UR14, 0x7ffffffc, URZ, 0xc0, !UPT ;  /* 0x7ffffffc0e127892 */ /* 0x010fe4000f8ec0ff */
[----:B-1----:R-:W-:Y:S02]  /*00f0*/  UIMAD UR9, UR8, UR16, URZ ;  /* 0x00000010080972a4 */ /* 0x002fe4000f8e02ff */
[----:B--2---:R-:W-:Y:S01]  /*0100*/  UIMAD UR8, UR11, UR10, URZ ;  /* 0x0000000a0b0872a4 */ /* 0x004fe2000f8e02ff */
[----:B---3--:R-:W-:Y:S01]  /*0110*/  FMUL R2, R2, R2 ;  /* 0x0000000202027220 */ /* 0x008fe20000400000 */
[----:B------:R-:W-:Y:S02]  /*0120*/  UIMAD UR12, UR9, UR17, URZ ;  /* 0x00000011090c72a4 */ /* 0x000fe4000f8e02ff */
[----:B------:R-:W-:Y:S02]  /*0130*/  UIMAD UR9, UR19, UR13, URZ ;  /* 0x0000000d130972a4 */ /* 0x000fe4000f8e02ff */
[----:B------:R-:W-:-:S02]  /*0140*/  ULOP3.LUT UR15, UR14, 0x3, URZ, 0xc0, !UPT ;  /* 0x000000030e0f7892 */ /* 0x000fc4000f8ec0ff */
[----:B------:R-:W-:Y:S02]  /*0150*/  UIMAD UR10, UR9, UR14, URZ ;  /* 0x0000000e090a72a4 */ /* 0x000fe4000f8e02ff */
[----:B------:R-:W-:Y:S02]  /*0160*/  UIMAD UR9, UR8, UR9, URZ ;  /* 0x00000009080972a4 */ /* 0x000fe4000f8e02ff */
[----:B------:R-:W-:Y:S01]  /*0170*/  UIMAD UR11, UR10, 0x3, URZ ;  /* 0x000000030a0b78a4 */ /* 0x000fe2000f8e02ff */
[----:B------:R-:W0:Y:S01]  /*0180*/  LDCU.64 UR16, c[0x0][0x358] ;  /* 0x00006b00ff1077ac */ /* 0x000e220008000a00 */
[----:B------:R-:W-:Y:S02]  /*0190*/  UIADD3 UR20, UPT, UPT, -UR18, URZ, URZ ;  /* 0x000000ff12147290 */ /* 0x000fe4000fffe1ff */
[----:B------:R-:W-:Y:S02]  /*01a0*/  USHF.R.S32.HI UR14, URZ, 0x1f, UR9 ;  /* 0x0000001fff0e7899 */ /* 0x000fe40008011409 */
[----:B-----5:R-:W-:-:S02]  /*01b0*/  UIMAD.WIDE UR4, UR10, 0x4, UR4 ;  /* 0x000000040a0478a5 */ /* 0x020fc4000f8e0204 */
[----:B------:R-:W-:-:S12]  /*01c0*/  UIMAD.WIDE UR6, UR11, 0x4, UR6 ;  /* 0x000000040b0678a5 */ /* 0x000fd8000f8e0206 */
.L_x_12:
[----:B-1----:R-:W1:Y:S01]  /*01d0*/  LDCU UR10, c[0x0][0x38c] ;  /* 0x00007180ff0a77ac */ /* 0x002e620008000800 */
[----:B------:R-:W2:Y:S01]  /*01e0*/  LDCU.64 UR22, c[0x0][0x3c0] ;  /* 0x00007800ff1677ac */ /* 0x000ea20008000a00 */
[----:B------:R-:W3:Y:S01]  /*01f0*/  LDCU UR11, c[0x0][0x384] ;  /* 0x00007080ff0b77ac */ /* 0x000ee20008000800 */
[----:B------:R-:W4:Y:S01]  /*0200*/  LDCU UR21, c[0x0][0x388] ;  /* 0x00007100ff1577ac */ /* 0x000f220008000800 */
[----:B------:R-:W5:Y:S01]  /*0210*/  LDCU UR13, c[0x0][0x388] ;  /* 0x00007100ff0d77ac */ /* 0x000f620008000800 */
[----:B-1----:R-:W-:-:S04]  /*0220*/  UIMAD UR10, UR19, UR10, URZ ;  /* 0x0000000a130a72a4 */ /* 0x002fc8000f8e02ff */
[----:B------:R-:W-:-:S06]  /*0230*/  USHF.L.U32 UR10, UR10, 0x1, URZ ;  /* 0x000000010a0a7899 */ /* 0x000fcc00080006ff */
[----:B------:R-:W-:Y:S01]  /*0240*/  IMAD.U32 R6, RZ, RZ, UR10 ;  /* 0x0000000aff067e24 */ /* 0x000fe2000f8e00ff */
[----:B------:R-:W-:-:S04]  /*0250*/  LEA R3, P0, R0, UR10, 0x1 ;  /* 0x0000000a00037c11 */ /* 0x000fc8000f8008ff */
[----:B------:R-:W-:Y:S02]  /*0260*/  LEA.HI.X.SX32 R6, R6, RZ, 0x1, P0 ;  /* 0x000000ff06067211 */ /* 0x000fe400000f0eff */
[----:B--2---:R-:W-:-:S04]  /*0270*/  LEA R4, P0, R3, UR22, 0x2 ;  /* 0x0000001603047c11 */ /* 0x004fc8000f8010ff */
[----:B------:R-:W-:Y:S01]  /*0280*/  LEA.HI.X R5, R3, UR23, R6, 0x2, P0 ;  /* 0x0000001703057c11 */ /* 0x000fe200080f1406 */
[----:B------:R-:W-:Y:S01]  /*0290*/  UIMAD UR10, UR19, 0x3, URZ ;  /* 0x00000003130a78a4 */ /* 0x000fe2000f8e02ff */
[----:B------:R-:W1:Y:S03]  /*02a0*/  LDCU.64 UR22, c[0x0][0x3b0] ;  /* 0x00007600ff1677ac */ /* 0x000e660008000a00 */
[----:B0-----:R-:W4:Y:S04]  /*02b0*/  LDG.E R6, desc[UR16][R4.64] ;  /* 0x0000001004067981 */ /* 0x001f28000c1e1900 */
[----:B------:R-:W4:Y:S01]  /*02c0*/  LDG.E R7, desc[UR16][R4.64+0x4] ;  /* 0x0000041004077981 */ /* 0x000f22000c1e1900 */
[----:B---3--:R-:W-:-:S04]  /*02d0*/  UIMAD UR10, UR10, UR11, URZ ;  /* 0x0000000b0a0a72a4 */ /* 0x008fc8000f8e02ff */
[----:B-----5:R-:W-:-:S06]  /*02e0*/  UIMAD UR10, UR10, UR13, URZ ;  /* 0x0000000d0a0a72a4 */ /* 0x020fcc000f8e02ff */
[----:B------:R-:W-:Y:S02]  /*02f0*/  IMAD.U32 R9, RZ, RZ, UR10 ;  /* 0x0000000aff097e24 */ /* 0x000fe4000f8e00ff */
[----:B----4-:R-:W-:-:S04]  /*0300*/  IMAD R3, R6, UR21, R7 ;  /* 0x0000001506037c24 */ /* 0x010fc8000f8e0207 */
[----:B------:R-:W-:-:S05]  /*0310*/  IMAD R3, R3, 0x3, RZ ;  /* 0x0000000303037824 */ /* 0x000fca00078e02ff */
[----:B------:R-:W-:Y:S02]  /*0320*/  SHF.R.S32.HI R4, RZ, 0x1f, R3 ;  /* 0x0000001fff047819 */ /* 0x000fe40000011403 */
[----:B------:R-:W-:-:S04]  /*0330*/  IADD3 R3, P0, PT, R3, UR10, RZ ;  /* 0x0000000a03037c10 */ /* 0x000fc8000ff1e0ff */
[----:B------:R-:W-:Y:S02]  /*0340*/  LEA.HI.X.SX32 R4, R9, R4, 0x1, P0 ;  /* 0x0000000409047211 */ /* 0x000fe400000f0eff */
[----:B-1----:R-:W-:-:S04]  /*0350*/  LEA R8, P0, R3, UR22, 0x2 ;  /* 0x0000001603087c11 */ /* 0x002fc8000f8010ff */
[----:B------:R-:W-:-:S05]  /*0360*/  LEA.HI.X R9, R3, UR23, R4, 0x2, P0 ;  /* 0x0000001703097c11 */ /* 0x000fca00080f1404 */
[----:B------:R-:W2:Y:S04]  /*0370*/  LDG.E R3, desc[UR16][R8.64+0x4] ;  /* 0x0000041008037981 */ /* 0x000ea8000c1e1900 */
[----:B------:R-:W3:Y:S04]  /*0380*/  LDG.E R4, desc[UR16][R8.64] ;  /* 0x0000001008047981 */ /* 0x000ee8000c1e1900 */
[----:B------:R-:W4:Y:S01]  /*0390*/  LDG.E R5, desc[UR16][R8.64+0x8] ;  /* 0x0000081008057981 */ /* 0x000f22000c1e1900 */
[----:B------:R-:W-:Y:S01]  /*03a0*/  UISETP.GE.AND UP0, UPT, UR8, 0x1, UPT ;  /* 0x000000010800788c */ /* 0x000fe2000bf06270 */
[----:B------:R-:W-:Y:S05]  /*03b0*/  BSSY.RECONVERGENT B1, `(.L_x_1) ;  /* 0x000010b000017945 */ /* 0x000fea0003800200 */
[----:B------:R-:W-:Y:S01]  /*03c0*/  PLOP3.LUT P0, PT, PT, PT, UP0, 0x80, 0x8 ;  /* 0x000000000008781c */ /* 0x000fe20003f0f008 */
[----:B--2---:R-:W-:-:S04]  /*03d0*/  FMUL R11, R3, R3 ;  /* 0x00000003030b7220 */ /* 0x004fc80000400000 */
[----:B---3--:R-:W-:-:S04]  /*03e0*/  FFMA R10, R4, R4, R11 ;  /* 0x00000004040a7223 */ /* 0x008fc8000000000b */
[----:B----4-:R-:W-:-:S05]  /*03f0*/  FFMA R10, R5, R5, R10 ;  /* 0x00000005050a7223 */ /* 0x010fca000000000a */
[----:B------:R-:W-:-:S04]  /*0400*/  FMNMX R10, R10, 1.00000001335143196e-10, !PT ;  /* 0x2edbe6ff0a0a7809 */ /* 0x000fc80007800000 */
[----:B------:R-:W-:-:S13]  /*0410*/  FSETP.LE.OR P0, PT, R10, 1.00000001335143196e-10, !P0 ;  /* 0x2edbe6ff0a00780b */ /* 0x000fda0004703400 */
[----:B------:R-:W-:Y:S05]  /*0420*/  @P0 BRA `(.L_x_2) ;  /* 0x00000010000c0947 */ /* 0x000fea0003800000 */
[----:B------:R-:W0:Y:S01]  /*0430*/  LDC R11, c[0x0][0x3a4] ;  /* 0x0000e900ff0b7b82 */ /* 0x000e220000000800 */
[----:B------:R-:W1:Y:S01]  /*0440*/  LDCU.64 UR10, c[0x0][0x390] ;  /* 0x00007200ff0a77ac */ /* 0x000e620008000a00 */
[----:B------:R-:W2:Y:S06]  /*0450*/  LDCU UR21, c[0x0][0x398] ;  /* 0x00007300ff1577ac */ /* 0x000eac0008000800 */
[----:B------:R-:W3:Y:S01]  /*0460*/  LDC R10, c[0x0][0x3a8] ;  /* 0x0000ea00ff0a7b82 */ /* 0x000ee20000000800 */
[----:B------:R-:W4:Y:S01]  /*0470*/  LDCU UR13, c[0x0][0x398] ;  /* 0x00007300ff0d77ac */ /* 0x000f220008000800 */
[----:B------:R-:W-:-:S04]  /*0480*/  UIADD3 UR22, UP0, UPT, UR4, 0x8, URZ ;  /* 0x0000000804167890 */ /* 0x000fc8000ff1e0ff */
[----:B------:R-:W-:Y:S02]  /*0490*/  UIADD3.X UR23, UPT, UPT, URZ, UR5, URZ, UP0, !UPT ;  /* 0x00000005ff177290 */ /* 0x000fe400087fe4ff */
[----:B-1----:R-:W-:Y:S02]  /*04a0*/  ULEA.HI UR10, UR10, UR10, URZ, 0x1 ;  /* 0x0000000a0a0a7291 */ /* 0x002fe4000f8f08ff */
[----:B------:R-:W-:Y:S02]  /*04b0*/  ULEA.HI UR11, UR11, UR11, URZ, 0x1 ;  /* 0x0000000b0b0b7291 */ /* 0x000fe4000f8f08ff */
[----:B------:R-:W-:Y:S01]  /*04c0*/  USHF.R.S32.HI UR10, URZ, 0x1, UR10 ;  /* 0x00000001ff0a7899 */ /* 0x000fe2000801140a */
[----:B0-----:R-:W-:Y:S01]  /*04d0*/  IABS R14, R11 ;  /* 0x0000000b000e7213 */ /* 0x001fe20000000000 */
[----:B------:R-:W-:Y:S02]  /*04e0*/  USHF.R.S32.HI UR11, URZ, 0x1, UR11 ;  /* 0x00000001ff0b7899 */ /* 0x000fe4000801140b */
[----:B----4-:R-:W-:Y:S01]  /*04f0*/  UIMAD UR13, UR13, 0x3, URZ ;  /* 0x000000030d0d78a4 */ /* 0x010fe2000f8e02ff */
[----:B------:R-:W0:Y:S01]  /*0500*/  I2F.RP R16, R14 ;  /* 0x0000000e00107306 */ /* 0x000e220000209400 */
[----:B---3--:R-:W-:-:S07]  /*0510*/  IABS R15, R10 ;  /* 0x0000000a000f7213 */ /* 0x008fce0000000000 */
[----:B------:R-:W1:Y:S08]  /*0520*/  I2F.RP R17, R15 ;  /* 0x0000000f00117306 */ /* 0x000e700000209400 */
[----:B0-----:R-:W0:Y:S08]  /*0530*/  MUFU.RCP R16, R16 ;  /* 0x0000001000107308 */ /* 0x001e300000001000 */
[----:B-1----:R-:W1:Y:S01]  /*0540*/  MUFU.RCP R17, R17 ;  /* 0x0000001100117308 */ /* 0x002e620000001000 */
[----:B0-----:R-:W-:Y:S01]  /*0550*/  VIADD R8, R16, 0xffffffe ;  /* 0x0ffffffe10087836 */ /* 0x001fe20000000000 */
[----:B------:R-:W-:-:S02]  /*0560*/  IABS R16, R6 ;  /* 0x0000000600107213 */ /* 0x000fc40000000000 */
[----:B------:R-:W-:-:S04]  /*0570*/  LOP3.LUT R6, R6, R11, RZ, 0x3c, !PT ;  /* 0x0000000b06067212 */ /* 0x000fc800078e3cff */
[----:B------:R0:W3:Y:S01]  /*0580*/  F2I.FTZ.U32.TRUNC.NTZ R9, R8 ;  /* 0x0000000800097305 */ /* 0x0000e2000021f000 */
[----:B------:R-:W-:Y:S01]  /*0590*/  ISETP.GE.AND P2, PT, R6, RZ, PT ;  /* 0x000000ff0600720c */ /* 0x000fe20003f46270 */
[----:B--2---:R-:W-:Y:S01]  /*05a0*/  IMAD R6, R0, UR21, RZ ;  /* 0x0000001500067c24 */ /* 0x004fe2000f8e02ff */
[----:B-1----:R-:W-:-:S05]  /*05b0*/  IADD3 R12, PT, PT, R17, 0xffffffe, RZ ;  /* 0x0ffffffe110c7810 */ /* 0x002fca0007ffe0ff */
[----:B------:R1:W2:Y:S01]  /*05c0*/  F2I.FTZ.U32.TRUNC.NTZ R13, R12 ;  /* 0x0000000c000d7305 */ /* 0x0002a2000021f000 */
[----:B0-----:R-:W-:Y:S02]  /*05d0*/  HFMA2 R8, -RZ, RZ, 0, 0 ;  /* 0x00000000ff087431 */ /* 0x001fe400000001ff */
[----:B---3--:R-:W-:Y:S02]  /*05e0*/  IMAD.MOV R19, RZ, RZ, -R9 ;  /* 0x000000ffff137224 */ /* 0x008fe400078e0a09 */
[----:B-1----:R-:W-:Y:S02]  /*05f0*/  IMAD.MOV.U32 R12, RZ, RZ, RZ ;  /* 0x000000ffff0c7224 */ /* 0x002fe400078e00ff */
[----:B------:R-:W-:Y:S02]  /*0600*/  IMAD R19, R19, R14, RZ ;  /* 0x0000000e13137224 */ /* 0x000fe400078e02ff */
[----:B--2---:R-:W-:Y:S02]  /*0610*/  IMAD.MOV R18, RZ, RZ, -R13 ;  /* 0x000000ffff127224 */ /* 0x004fe400078e0a0d */
[----:B------:R-:W-:-:S04]  /*0620*/  IMAD.HI.U32 R8, R9, R19, R8 ;  /* 0x0000001309087227 */ /* 0x000fc800078e0008 */
[----:B------:R-:W-:Y:S01]  /*0630*/  IMAD R17, R18, R15, RZ ;  /* 0x0000000f12117224 */ /* 0x000fe200078e02ff */
[----:B------:R-:W-:Y:S01]  /*0640*/  IABS R18, R7 ;  /* 0x0000000700127213 */ /* 0x000fe20000000000 */
[----:B------:R-:W-:Y:S01]  /*0650*/  IMAD.MOV.U32 R9, RZ, RZ, R16 ;  /* 0x000000ffff097224 */ /* 0x000fe200078e0010 */
[----:B------:R-:W-:Y:S01]  /*0660*/  LOP3.LUT R7, R7, R10, RZ, 0x3c, !PT ;  /* 0x0000000a07077212 */ /* 0x000fe200078e3cff */
[----:B------:R-:W-:Y:S01]  /*0670*/  IMAD.HI.U32 R12, R13, R17, R12 ;  /* 0x000000110d0c7227 */ /* 0x000fe200078e000c */
[----:B------:R-:W-:Y:S02]  /*0680*/  MOV R16, R18 ;  /* 0x0000001200107202 */ /* 0x000fe40000000f00 */
[----:B------:R-:W-:Y:S01]  /*0690*/  ISETP.GE.AND P1, PT, R7, RZ, PT ;  /* 0x000000ff0700720c */ /* 0x000fe20003f26270 */
[----:B------:R-:W-:-:S04]  /*06a0*/  IMAD.HI.U32 R8, R8, R9, RZ ;  /* 0x0000000908087227 */ /* 0x000fc800078e00ff */
[----:B------:R-:W-:Y:S02]  /*06b0*/  HFMA2 R7, -RZ, RZ, 0, 0 ;  /* 0x00000000ff077431 */ /* 0x000fe400000001ff */
[----:B------:R-:W-:Y:S02]  /*06c0*/  IMAD.MOV R13, RZ, RZ, -R8 ;  /* 0x000000ffff0d7224 */ /* 0x000fe400078e0a08 */
[----:B------:R-:W-:-:S04]  /*06d0*/  IMAD.HI.U32 R12, R12, R16, RZ ;  /* 0x000000100c0c7227 */ /* 0x000fc800078e00ff */
[----:B------:R-:W-:Y:S02]  /*06e0*/  IMAD R9, R14, R13, R9 ;  /* 0x0000000d0e097224 */ /* 0x000fe400078e0209 */
[----:B------:R-:W-:-:S03]  /*06f0*/  IMAD.MOV R17, RZ, RZ, -R12 ;  /* 0x000000ffff117224 */ /* 0x000fc600078e0a0c */
[----:B------:R-:W-:Y:S01]  /*0700*/  ISETP.GT.U32.AND P0, PT, R14, R9, PT ;  /* 0x000000090e00720c */ /* 0x000fe20003f04070 */
[----:B------:R-:W-:-:S05]  /*0710*/  IMAD R16, R15, R17, R16 ;  /* 0x000000110f107224 */ /* 0x000fca00078e0210 */
[----:B------:R-:W-:-:S07]  /*0720*/  ISETP.GT.U32.AND P4, PT, R15, R16, PT ;  /* 0x000000100f00720c */ /* 0x000fce0003f84070 */
[-C--:B------:R-:W-:Y:S01]  /*0730*/  @!P0 IADD3 R9, PT, PT, R9, -R14.reuse, RZ ;  /* 0x8000000e09098210 */ /* 0x080fe20007ffe0ff */
[----:B------:R-:W-:Y:S01]  /*0740*/  @!P0 VIADD R8, R8, 0x1 ;  /* 0x0000000108088836 */ /* 0x000fe20000000000 */
[----:B------:R-:W-:Y:S02]  /*0750*/  ISETP.NE.AND P0, PT, R11, RZ, PT ;  /* 0x000000ff0b00720c */ /* 0x000fe40003f05270 */
[----:B------:R-:W-:Y:S01]  /*0760*/  ISETP.GE.U32.AND P5, PT, R9, R14, PT ;  /* 0x0000000e0900720c */ /* 0x000fe20003fa6070 */
[----:B------:R-:W-:Y:S01]  /*0770*/  IMAD.MOV.U32 R9, RZ, RZ, RZ ;  /* 0x000000ffff097224 */ /* 0x000fe200078e00ff */
[----:B------:R-:W-:Y:S01]  /*0780*/  @!P4 IADD3 R12, PT, PT, R12, 0x1, RZ ;  /* 0x000000010c0cc810 */ /* 0x000fe20007ffe0ff */
[----:B------:R-:W-:Y:S01]  /*0790*/  @!P4 IMAD.IADD R16, R16, 0x1, -R15 ;  /* 0x000000011010c824 */ /* 0x000fe200078e0a0f */
[----:B------:R-:W-:-:S04]  /*07a0*/  ISETP.NE.AND P4, PT, R10, RZ, PT ;  /* 0x000000ff0a00720c */ /* 0x000fc80003f85270 */
[----:B------:R-:W-:-:S05]  /*07b0*/  ISETP.GE.U32.AND P3, PT, R16, R15, PT ;  /* 0x0000000f1000720c */ /* 0x000fca0003f66070 */
[----:B------:R-:W-:-:S05]  /*07c0*/  @P5 VIADD R8, R8, 0x1 ;  /* 0x0000000108085836 */ /* 0x000fca0000000000 */
[----:B------:R-:W-:-:S03]  /*07d0*/  MOV R21, R8 ;  /* 0x0000000800157202 */ /* 0x000fc60000000f00 */
[----:B------:R-:W-:Y:S02]  /*07e0*/  @P3 VIADD R12, R12, 0x1 ;  /* 0x000000010c0c3836 */ /* 0x000fe40000000000 */
[----:B------:R-:W-:Y:S01]  /*07f0*/  @!P2 IMAD.MOV R21, RZ, RZ, -R21 ;  /* 0x000000ffff15a224 */ /* 0x000fe200078e0a15 */
[----:B------:R-:W-:Y:S01]  /*0800*/  @!P0 LOP3.LUT R21, RZ, R11, RZ, 0x33, !PT ;  /* 0x0000000bff158212 */ /* 0x000fe200078e33ff */
[----:B------:R-:W-:Y:S01]  /*0810*/  @!P1 IMAD.MOV R12, RZ, RZ, -R12 ;  /* 0x000000ffff0c9224 */ /* 0x000fe200078e0a0c */
[----:B------:R-:W-:Y:S01]  /*0820*/  @!P4 LOP3.LUT R12, RZ, R10, RZ, 0x33, !PT ;  /* 0x0000000aff0cc212 */ /* 0x000fe200078e33ff */
[----:B------:R-:W-:Y:S01]  /*0830*/  IMAD.MOV.U32 R11, RZ, RZ, RZ ;  /* 0x000000ffff0b7224 */ /* 0x000fe200078e00ff */
[----:B------:R-:W-:Y:S01]  /*0840*/  LEA R8, P0, R6, UR22, 0x2 ;  /* 0x0000001606087c11 */ /* 0x000fe2000f8010ff */
[----:B------:R-:W-:Y:S01]  /*0850*/  IMAD R10, R0, UR13, RZ ;  /* 0x0000000d000a7c24 */ /* 0x000fe2000f8e02ff */
[----:B------:R-:W-:Y:S01]  /*0860*/  IADD3 R21, PT, PT, R21, -UR10, RZ ;  /* 0x8000000a15157c10 */ /* 0x000fe2000fffe0ff */
[----:B------:R-:W-:Y:S01]  /*0870*/  VIADD R22, R12, -UR11 ;  /* 0x8000000b0c167c36 */ /* 0x000fe20008000000 */
[----:B------:R-:W-:-:S09]  /*0880*/  LEA.HI.X R20, R6, UR23, RZ, 0x2, P0 ;  /* 0x0000001706147c11 */ /* 0x000fd200080f14ff */
.L_x_11:
[----:B01----:R-:W0:Y:S01]  /*0890*/  LDC.64 R12, c[0x0][0x3c8] ;  /* 0x0000f200ff0c7b82 */ /* 0x003e220000000a00 */
[----:B------:R-:W1:Y:S07]  /*08a0*/  LDCU UR10, c[0x0][0x3f0] ;  /* 0x00007e00ff0a77ac */ /* 0x000e6e0008000800 */
[----:B------:R-:W2:Y:S01]  /*08b0*/  LDC R17, c[0x0][0x394] ;  /* 0x0000e500ff117b82 */ /* 0x000ea20000000800 */
[----:B0-----:R-:W-:-:S06]  /*08c0*/  IMAD.WIDE.U32 R14, R7, 0x4, R12 ;  /* 0x00000004070e7825 */ /* 0x001fcc00078e000c */
[----:B------:R-:W3:Y:S01]  /*08d0*/  LDG.E R14, desc[UR16][R14.64] ;  /* 0x000000100e0e7981 */ /* 0x000ee2000c1e1900 */
[----:B------:R-:W-:Y:S01]  /*08e0*/  BSSY.RELIABLE B2, `(.L_x_3) ;  /* 0x00000b4000027945 */ /* 0x000fe20003800100 */
[----:B--2---:R-:W-:-:S04]  /*08f0*/  IABS R16, R17 ;  /* 0x0000001100107213 */ /* 0x004fc80000000000 */
[----:B------:R-:W0:Y:S08]  /*0900*/  I2F.RP R18, R16 ;  /* 0x0000001000127306 */ /* 0x000e300000209400 */
[----:B0-----:R-:W0:Y:S02]  /*0910*/  MUFU.RCP R18, R18 ;  /* 0x0000001200127308 */ /* 0x001e240000001000 */
[----:B0-----:R-:W-:-:S06]  /*0920*/  VIADD R12, R18, 0xffffffe ;  /* 0x0ffffffe120c7836 */ /* 0x001fcc0000000000 */
[----:B------:R0:W2:Y:S02]  /*0930*/  F2I.FTZ.U32.TRUNC.NTZ R13, R12 ;  /* 0x0000000c000d7305 */ /* 0x0000a4000021f000 */
[----:B0-----:R-:W-:Y:S01]  /*0940*/  IMAD.MOV.U32 R12, RZ, RZ, RZ ;  /* 0x000000ffff0c7224 */ /* 0x001fe200078e00ff */
[----:B--2---:R-:W-:-:S05]  /*0950*/  IADD3 R19, PT, PT, RZ, -R13, RZ ;  /* 0x8000000dff137210 */ /* 0x004fca0007ffe0ff */
[----:B------:R-:W-:-:S04]  /*0960*/  IMAD R19, R19, R16, RZ ;  /* 0x0000001013137224 */ /* 0x000fc800078e02ff */
[----:B------:R-:W-:Y:S01]  /*0970*/  IMAD.HI.U32 R13, R13, R19, R12 ;  /* 0x000000130d0d7227 */ /* 0x000fe200078e000c */
[----:B---3--:R-:W-:Y:S02]  /*0980*/  IABS R15, R14 ;  /* 0x0000000e000f7213 */ /* 0x008fe40000000000 */
[----:B------:R-:W-:-:S03]  /*0990*/  LOP3.LUT R12, R14, R17, RZ, 0x3c, !PT ;  /* 0x000000110e0c7212 */ /* 0x000fc600078e3cff */
[----:B------:R-:W-:Y:S01]  /*09a0*/  IMAD.HI.U32 R13, R13, R15, RZ ;  /* 0x0000000f0d0d7227 */ /* 0x000fe200078e00ff */
[----:B------:R-:W-:-:S03]  /*09b0*/  ISETP.GE.AND P2, PT, R12, RZ, PT ;  /* 0x000000ff0c00720c */ /* 0x000fc60003f46270 */
[----:B------:R-:W-:-:S04]  /*09c0*/  IMAD.MOV R18, RZ, RZ, -R13 ;  /* 0x000000ffff127224 */ /* 0x000fc800078e0a0d */
[----:B------:R-:W-:-:S05]  /*09d0*/  IMAD R15, R16, R18, R15 ;  /* 0x00000012100f7224 */ /* 0x000fca00078e020f */
[----:B------:R-:W-:-:S13]  /*09e0*/  ISETP.GT.U32.AND P1, PT, R16, R15, PT ;  /* 0x0000000f1000720c */ /* 0x000fda0003f24070 */
[-C--:B------:R-:W-:Y:S01]  /*09f0*/  @!P1 IADD3 R15, PT, PT, R15, -R16.reuse, RZ ;  /* 0x800000100f0f9210 */ /* 0x080fe20007ffe0ff */
[----:B------:R-:W-:Y:S01]  /*0a00*/  @!P1 VIADD R13, R13, 0x1 ;  /* 0x000000010d0d9836 */ /* 0x000fe20000000000 */
[----:B------:R-:W-:Y:S02]  /*0a10*/  ISETP.NE.AND P1, PT, R17, RZ, PT ;  /* 0x000000ff1100720c */ /* 0x000fe40003f25270 */
[----:B------:R-:W-:-:S13]  /*0a20*/  ISETP.GE.U32.AND P0, PT, R15, R16, PT ;  /* 0x000000100f00720c */ /* 0x000fda0003f06070 */
[----:B------:R-:W-:-:S05]  /*0a30*/  @P0 VIADD R13, R13, 0x1 ;  /* 0x000000010d0d0836 */ /* 0x000fca0000000000 */
[----:B------:R-:W-:Y:S02]  /*0a40*/  @!P2 IADD3 R13, PT, PT, -R13, RZ, RZ ;  /* 0x000000ff0d0da210 */ /* 0x000fe40007ffe1ff */
[----:B------:R-:W-:-:S05]  /*0a50*/  @!P1 LOP3.LUT R13, RZ, R17, RZ, 0x33, !PT ;  /* 0x00000011ff0d9212 */ /* 0x000fca00078e33ff */
[--C-:B------:R-:W-:Y:S02]  /*0a60*/  IMAD.IADD R23, R21, 0x1, R13.reuse ;  /* 0x0000000115177824 */ /* 0x100fe400078e020d */
[----:B------:R-:W-:-:S03]  /*0a70*/  IMAD.MOV R13, RZ, RZ, -R13 ;  /* 0x000000ffff0d7224 */ /* 0x000fc600078e0a0d */
[----:B-1----:R-:W-:Y:S01]  /*0a80*/  ISETP.GE.AND P0, PT, R23, UR10, PT ;  /* 0x0000000a17007c0c */ /* 0x002fe2000bf06270 */
[----:B------:R-:W-:-:S03]  /*0a90*/  IMAD R13, R17, R13, R14 ;  /* 0x0000000d110d7224 */ /* 0x000fc600078e020e */
[----:B------:R-:W-:-:S13]  /*0aa0*/  ISETP.LT.OR P0, PT, R23, RZ, P0 ;  /* 0x000000ff1700720c */ /* 0x000fda0000701670 */
[----:B------:R-:W-:Y:S05]  /*0ab0*/  @P0 BRA `(.L_x_4) ;  /* 0x0000000800580947 */ /* 0x000fea0003800000 */
[----:B------:R-:W0:Y:S01]  /*0ac0*/  LDC R14, c[0x0][0x3f4] ;  /* 0x0000fd00ff0e7b82 */ /* 0x000e220000000800 */
[----:B------:R-:W-:Y:S01]  /*0ad0*/  IADD3 R12, PT, PT, R22, R13, RZ ;  /* 0x0000000d160c7210 */ /* 0x000fe20007ffe0ff */
[----:B------:R-:W1:Y:S01]  /*0ae0*/  LDCU.64 UR10, c[0x0][0x3b8] ;  /* 0x00007700ff0a77ac */ /* 0x000e620008000a00 */
[----:B------:R-:W-:Y:S02]  /*0af0*/  MOV R16, UR12 ;  /* 0x0000000c00107c02 */ /* 0x000fe40008000f00 */
[----:B------:R-:W-:-:S04]  /*0b00*/  SHF.R.S32.HI R13, RZ, 0x1f, R12 ;  /* 0x0000001fff0d7819 */ /* 0x000fc8000001140c */
[----:B0-----:R-:W-:-:S05]  /*0b10*/  LOP3.LUT R13, R13, R14, RZ, 0xc0, !PT ;  /* 0x0000000e0d0d7212 */ /* 0x001fca00078ec0ff */
[----:B------:R-:W-:-:S05]  /*0b20*/  IMAD.IADD R13, R12, 0x1, R13 ;  /* 0x000000010c0d7824 */ /* 0x000fca00078e020d */
[----:B------:R-:W-:-:S04]  /*0b30*/  ISETP.GE.AND P0, PT, R13, R14, PT ;  /* 0x0000000e0d00720c */ /* 0x000fc80003f06270 */
[----:B------:R-:W-:-:S05]  /*0b40*/  SEL R12, R14, RZ, P0 ;  /* 0x000000ff0e0c7207 */ /* 0x000fca0000000000 */
[----:B------:R-:W-:-:S04]  /*0b50*/  IMAD.IADD R25, R13, 0x1, -R12 ;  /* 0x000000010d197824 */ /* 0x000fc800078e0a0c */
[----:B------:R-:W-:-:S04]  /*0b60*/  IMAD R12, R23, R14, R25 ;  /* 0x0000000e170c7224 */ /* 0x000fc800078e0219 */
        /* <DEDUP_REMOVED lines=9> */
[----:B--2---:R-:W-:-:S04]  /*0c00*/  FMUL R16, R18, R18 ;  /* 0x0000001212107220 */ /* 0x004fc80000400000 */
[----:B---3--:R-:W-:-:S04]  /*0c10*/  FFMA R17, R15, R15, R16 ;  /* 0x0000000f0f117223 */ /* 0x008fc80000000010 */
[----:B----4-:R-:W-:-:S05]  /*0c20*/  FFMA R17, R14, R14, R17 ;  /* 0x0000000e0e117223 */ /* 0x010fca0000000011 */
[----:B------:R-:W-:-:S13]  /*0c30*/  FSETP.GTU.AND P0, PT, R17, 1.00000001335143196e-10, PT ;  /* 0x2edbe6ff1100780b */ /* 0x000fda0003f0c000 */
[----:B------:R-:W-:Y:S05]  /*0c40*/  @!P0 BRA `(.L_x_4) ;  /* 0x0000000400f48947 */ /* 0x000fea0003800000 */
[----:B------:R-:W0:Y:S01]  /*0c50*/  LDCU.64 UR10, c[0x0][0x3d8] ;  /* 0x00007b00ff0a77ac */ /* 0x000e220008000a00 */
[----:B------:R-:W-:Y:S02]  /*0c60*/  IMAD R12, R0, UR8, R9 ;  /* 0x00000008000c7c24 */ /* 0x000fe4000f8e0209 */
[----:B------:R-:W-:Y:S01]  /*0c70*/  FADD R13, R3, -R18 ;  /* 0x80000012030d7221 */ /* 0x000fe20000000000 */
[----:B------:R-:W-:Y:S01]  /*0c80*/  FADD R15, R4, -R15 ;  /* 0x8000000f040f7221 */ /* 0x000fe20000000000 */
[----:B------:R-:W-:Y:S01]  /*0c90*/  IMAD.MOV.U32 R27, RZ, RZ, 0x3f800000 ;  /* 0x3f800000ff1b7424 */ /* 0x000fe200078e00ff */
[C---:B------:R-:W-:Y:S01]  /*0ca0*/  IADD3 R17, P0, PT, R12.reuse, UR9, RZ ;  /* 0x000000090c117c10 */ /* 0x040fe2000ff1e0ff */
[----:B------:R-:W-:Y:S01]  /*0cb0*/  FMUL R16, R13, R13 ;  /* 0x0000000d0d107220 */ /* 0x000fe20000400000 */
[----:B------:R-:W-:Y:S02]  /*0cc0*/  VIADD R9, R9, 0x1 ;  /* 0x0000000109097836 */ /* 0x000fe40000000000 */
[----:B------:R-:W-:Y:S01]  /*0cd0*/  LEA.HI.X.SX32 R18, R12, UR14, 0x1, P0 ;  /* 0x0000000e0c127c11 */ /* 0x000fe200080f0eff */
[----:B------:R-:W-:Y:S01]  /*0ce0*/  FFMA R16, R15, R15, R16 ;  /* 0x0000000f0f107223 */ /* 0x000fe20000000010 */
[----:B------:R-:W-:-:S04]  /*0cf0*/  FADD R15, R5, -R14 ;  /* 0x8000000e050f7221 */ /* 0x000fc80000000000 */
[----:B------:R-:W-:Y:S01]  /*0d00*/  FFMA R16, R15, R15, R16 ;  /* 0x0000000f0f107223 */ /* 0x000fe20000000010 */
[----:B0-----:R-:W-:-:S04]  /*0d10*/  LEA R12, P0, R17, UR10, 0x2 ;  /* 0x0000000a110c7c11 */ /* 0x001fc8000f8010ff */
[----:B------:R-:W-:Y:S02]  /*0d20*/  FMNMX R15, R16, 1.00000001335143196e-10, !PT ;  /* 0x2edbe6ff100f7809 */ /* 0x000fe40007800000 */
[----:B------:R-:W-:Y:S02]  /*0d30*/  LEA.HI.X R13, R17, UR11, R18, 0x2, P0 ;  /* 0x0000000b110d7c11 */ /* 0x000fe400080f1412 */
[----:B------:R-:W-:-:S03]  /*0d40*/  FSETP.GT.AND P0, PT, R15, R2, PT ;  /* 0x000000020f00720b */ /* 0x000fc60003f04000 */
[----:B------:R0:W-:Y:S10]  /*0d50*/  STG.E desc[UR16][R12.64], R27 ;  /* 0x0000001b0c007986 */ /* 0x0001f4000c101910 */
[----:B------:R-:W-:Y:S05]  /*0d60*/  @P0 BRA `(.L_x_4) ;  /* 0x0000000400ac0947 */ /* 0x000fea0003800000 */
[----:B0-----:R-:W0:Y:S01]  /*0d70*/  LDC.64 R12, c[0x0][0x398] ;  /* 0x0000e600ff0c7b82 */ /* 0x001e220000000a00 */
[----:B------:R-:W-:Y:S01]  /*0d80*/  ISETP.NE.AND P0, PT, R11, RZ, PT ;  /* 0x000000ff0b00720c */ /* 0x000fe20003f05270 */
[----:B------:R-:W-:Y:S03]  /*0d90*/  BSSY.RECONVERGENT B3, `(.L_x_5) ;  /* 0x0000052000037945 */ /* 0x000fe60003800200 */
[----:B0-----:R-:W-:-:S04]  /*0da0*/  ISETP.NE.OR P0, PT, R13, 0x1, P0 ;  /* 0x000000010d00780c */ /* 0x001fc80000705670 */
[----:B------:R-:W-:-:S13]  /*0db0*/  ISETP.LT.OR P0, PT, R12, 0x1, P0 ;  /* 0x000000010c00780c */ /* 0x000fda0000701670 */
[----:B------:R-:W-:Y:S05]  /*0dc0*/  @P0 BRA `(.L_x_6) ;  /* 0x0000000400380947 */ /* 0x000fea0003800000 */
[----:B------:R-:W-:Y:S02]  /*0dd0*/  ISETP.GE.U32.AND P0, PT, R12, 0x4, PT ;  /* 0x000000040c00780c */ /* 0x000fe40003f06070 */
[----:B------:R-:W-:-:S11]  /*0de0*/  MOV R13, RZ ;  /* 0x000000ff000d7202 */ /* 0x000fd60000000f00 */
[----:B------:R-:W-:Y:S05]  /*0df0*/  @!P0 BRA `(.L_x_7) ;  /* 0x0000000000948947 */ /* 0x000fea0003800000 */
[----:B------:R-:W-:Y:S01]  /*0e00*/  BSSY.RECONVERGENT B4, `(.L_x_8) ;  /* 0x0000023000047945 */ /* 0x000fe20003800200 */
[----:B------:R-:W-:Y:S01]  /*0e10*/  IMAD.MOV.U32 R19, RZ, RZ, R8 ;  /* 0x000000ffff137224 */ /* 0x000fe200078e0008 */
[----:B------:R-:W-:Y:S01]  /*0e20*/  MOV R13, R10 ;  /* 0x0000000a000d7202 */ /* 0x000fe20000000f00 */
[----:B------:R-:W-:Y:S02]  /*0e30*/  IMAD.MOV.U32 R24, RZ, RZ, R20 ;  /* 0x000000ffff187224 */ /* 0x000fe400078e0014 */
[----:B------:R-:W-:-:S07]  /*0e40*/  IMAD.U32 R18, RZ, RZ, UR20 ;  /* 0x00000014ff127e24 */ /* 0x000fce000f8e00ff */
.L_x_9:
[----:B-1----:R-:W-:Y:S01]  /*0e50*/  IMAD.MOV.U32 R16, RZ, RZ, 0x4 ;  /* 0x00000004ff107424 */ /* 0x002fe200078e00ff */
[----:B------:R-:W-:Y:S01]  /*0e60*/  MOV R15, UR19 ;  /* 0x00000013000f7c02 */ /* 0x000fe20008000f00 */
[----:B------:R-:W-:Y:S01]  /*0e70*/  IMAD.MOV.U32 R14, RZ, RZ, R19 ;  /* 0x000000ffff0e7224 */ /* 0x000fe200078e0013 */
[----:B------:R-:W-:Y:S01]  /*0e80*/  IADD3 R18, PT, PT, R18, 0x4, RZ ;  /* 0x0000000412127810 */ /* 0x000fe20007ffe0ff */
[----:B------:R-:W-:-:S03]  /*0e90*/  IMAD.WIDE R16, R13, R16, UR6 ;  /* 0x000000060d107e25 */ /* 0x000fc6000f8e0210 */
[----:B------:R-:W-:Y:S01]  /*0ea0*/  ISETP.NE.AND P0, PT, R18, RZ, PT ;  /* 0x000000ff1200720c */ /* 0x000fe20003f05270 */
[----:B------:R-:W-:Y:S01]  /*0eb0*/  IMAD.U32 R29, RZ, RZ, UR19 ;  /* 0x00000013ff1d7e24 */ /* 0x000fe2000f8e00ff */
[----:B------:R0:W-:Y:S01]  /*0ec0*/  STG.E desc[UR16][R16.64], R15 ;  /* 0x0000000f10007986 */ /* 0x0001e2000c101910 */
[----:B------:R-:W-:Y:S02]  /*0ed0*/  IMAD.U32 R19, RZ, RZ, UR19 ;  /* 0x00000013ff137e24 */ /* 0x000fe4000f8e00ff */
[----:B------:R-:W-:Y:S01]  /*0ee0*/  IMAD.U32 R26, RZ, RZ, UR19 ;  /* 0x00000013ff1a7e24 */ /* 0x000fe2000f8e00ff */
[----:B------:R-:W-:Y:S01]  /*0ef0*/  STG.E desc[UR16][R16.64+0x4], R23 ;  /* 0x0000041710007986 */ /* 0x000fe2000c101910 */
[----:B------:R-:W-:-:S03]  /*0f00*/  VIADD R13, R13, 0xc ;  /* 0x0000000c0d0d7836 */ /* 0x000fc60000000000 */
[----:B------:R-:W-:Y:S01]  /*0f10*/  STG.E desc[UR16][R16.64+0x8], R25 ;  /* 0x0000081910007986 */ /* 0x000fe2000c101910 */
[----:B0-----:R-:W-:-:S05]  /*0f20*/  MOV R15, R24 ;  /* 0x00000018000f7202 */ /* 0x001fca0000000f00 */
[----:B------:R-:W-:Y:S04]  /*0f30*/  STG.E desc[UR16][R14.64+-0x8], R27 ;  /* 0xfffff81b0e007986 */ /* 0x000fe8000c101910 */
[----:B------:R-:W-:Y:S04]  /*0f40*/  STG.E desc[UR16][R16.64+0xc], R29 ;  /* 0x00000c1d10007986 */ /* 0x000fe8000c101910 */
[----:B------:R-:W-:Y:S04]  /*0f50*/  STG.E desc[UR16][R16.64+0x10], R23 ;  /* 0x0000101710007986 */ /* 0x000fe8000c101910 */
[----:B------:R-:W-:Y:S04]  /*0f60*/  STG.E desc[UR16][R16.64+0x14], R25 ;  /* 0x0000141910007986 */ /* 0x000fe8000c101910 */
[----:B------:R-:W-:Y:S04]  /*0f70*/  STG.E desc[UR16][R14.64+-0x4], R27 ;  /* 0xfffffc1b0e007986 */ /* 0x000fe8000c101910 */
[----:B------:R0:W-:Y:S04]  /*0f80*/  STG.E desc[UR16][R16.64+0x18], R19 ;  /* 0x0000181310007986 */ /* 0x0001e8000c101910 */
[----:B------:R1:W-:Y:S04]  /*0f90*/  STG.E desc[UR16][R16.64+0x1c], R23 ;  /* 0x00001c1710007986 */ /* 0x0003e8000c101910 */
[----:B------:R1:W-:Y:S04]  /*0fa0*/  STG.E desc[UR16][R16.64+0x20], R25 ;  /* 0x0000201910007986 */ /* 0x0003e8000c101910 */
[----:B------:R1:W-:Y:S01]  /*0fb0*/  STG.E desc[UR16][R14.64], R27 ;  /* 0x0000001b0e007986 */ /* 0x0003e2000c101910 */
[----:B0-----:R-:W-:-:S03]  /*0fc0*/  IADD3 R19, P1, PT, R14, 0x10, RZ ;  /* 0x000000100e137810 */ /* 0x001fc60007f3e0ff */
[----:B------:R1:W-:Y:S02]  /*0fd0*/  STG.E desc[UR16][R16.64+0x24], R26 ;  /* 0x0000241a10007986 */ /* 0x0003e4000c101910 */
[----:B------:R-:W-:Y:S02]  /*0fe0*/  IMAD.X R24, RZ, RZ, R15, P1 ;  /* 0x000000ffff187224 */ /* 0x000fe400008e060f */
[----:B------:R1:W-:Y:S04]  /*0ff0*/  STG.E desc[UR16][R16.64+0x28], R23 ;  /* 0x0000281710007986 */ /* 0x0003e8000c101910 */
[----:B------:R1:W-:Y:S04]  /*1000*/  STG.E desc[UR16][R16.64+0x2c], R25 ;  /* 0x00002c1910007986 */ /* 0x0003e8000c101910 */
[----:B------:R1:W-:Y:S01]  /*1010*/  STG.E desc[UR16][R14.64+0x4], R27 ;  /* 0x0000041b0e007986 */ /* 0x0003e2000c101910 */
[----:B------:R-:W-:Y:S05]  /*1020*/  @P0 BRA `(.L_x_9) ;  /* 0xfffffffc00880947 */ /* 0x000fea000383ffff */
[----:B------:R-:W-:Y:S05]  /*1030*/  BSYNC.RECONVERGENT B4 ;  /* 0x0000000000047941 */ /* 0x000fea0003800200 */
.L_x_8:
[----:B------:R-:W-:-:S07]  /*1040*/  MOV R13, UR18 ;  /* 0x00000012000d7c02 */ /* 0x000fce0008000f00 */
.L_x_7:
[----:B------:R-:W-:-:S09]  /*1050*/  UISETP.NE.AND UP0, UPT, UR15, URZ, UPT ;  /* 0x000000ff0f00728c */ /* 0x000fd2000bf05270 */
[----:B------:R-:W-:Y:S05]  /*1060*/  BRA.U !UP0, `(.L_x_6) ;  /* 0x0000000108907547 */ /* 0x000fea000b800000 */
[----:B------:R-:W-:Y:S01]  /*1070*/  UISETP.NE.AND UP0, UPT, UR15, 0x1, UPT ;  /* 0x000000010f00788c */ /* 0x000fe2000bf05270 */
[----:B------:R-:W-:-:S08]  /*1080*/  LOP3.LUT P0, RZ, R12, 0x1, RZ, 0xc0, !PT ;  /* 0x000000010cff7812 */ /* 0x000fd0000780c0ff */
[----:B------:R-:W-:Y:S05]  /*1090*/  BRA.U !UP0, `(.L_x_10) ;  /* 0x0000000108547547 */ /* 0x000fea000b800000 */
[C---:B------:R-:W-:Y:S01]  /*10a0*/  IMAD.IADD R18, R6.reuse, 0x1, R13 ;  /* 0x0000000106127824 */ /* 0x040fe200078e020d */
[----:B-1----:R-:W-:Y:S01]  /*10b0*/  IADD3 R15, P1, PT, R6, R13, RZ ;  /* 0x0000000d060f7210 */ /* 0x002fe20007f3e0ff */
[----:B------:R-:W-:Y:S01]  /*10c0*/  IMAD.MOV.U32 R17, RZ, RZ, 0x4 ;  /* 0x00000004ff117424 */ /* 0x000fe200078e00ff */
[----:B------:R-:W-:Y:S01]  /*10d0*/  MOV R29, UR19 ;  /* 0x00000013001d7c02 */ /* 0x000fe20008000f00 */
[----:B------:R-:W-:Y:S01]  /*10e0*/  IMAD R16, R18, 0x3, RZ ;  /* 0x0000000312107824 */ /* 0x000fe200078e02ff */
[----:B------:R-:W-:Y:S01]  /*10f0*/  MOV R26, UR19 ;  /* 0x00000013001a7c02 */ /* 0x000fe20008000f00 */
[----:B------:R-:W-:Y:S02]  /*1100*/  IMAD.MOV.U32 R19, RZ, RZ, 0x4 ;  /* 0x00000004ff137424 */ /* 0x000fe400078e00ff */
[----:B------:R-:W-:Y:S01]  /*1110*/  IMAD.X R24, RZ, RZ, RZ, P1 ;  /* 0x000000ffff187224 */ /* 0x000fe200008e06ff */
[----:B------:R-:W-:Y:S01]  /*1120*/  LEA R14, P1, R15, UR4, 0x2 ;  /* 0x000000040f0e7c11 */ /* 0x000fe2000f8210ff */
[----:B------:R-:W-:-:S03]  /*1130*/  IMAD.WIDE R16, R16, R17, UR6 ;  /* 0x0000000610107e25 */ /* 0x000fc6000f8e0211 */
[----:B------:R-:W-:Y:S01]  /*1140*/  LEA.HI.X R15, R15, UR5, R24, 0x2, P1 ;  /* 0x000000050f0f7c11 */ /* 0x000fe200088f1418 */
[----:B------:R-:W-:Y:S01]  /*1150*/  IMAD.WIDE.U32 R18, R18, R19, UR4 ;  /* 0x0000000412127e25 */ /* 0x000fe2000f8e0013 */
[----:B------:R0:W-:Y:S03]  /*1160*/  STG.E desc[UR16][R16.64], R29 ;  /* 0x0000001d10007986 */ /* 0x0001e6000c101910 */
[----:B------:R-:W-:Y:S01]  /*1170*/  VIADD R13, R13, 0x2 ;  /* 0x000000020d0d7836 */ /* 0x000fe20000000000 */
[----:B------:R0:W-:Y:S04]  /*1180*/  STG.E desc[UR16][R16.64+0x4], R23 ;  /* 0x0000041710007986 */ /* 0x0001e8000c101910 */
[----:B------:R0:W-:Y:S04]  /*1190*/  STG.E desc[UR16][R16.64+0x8], R25 ;  /* 0x0000081910007986 */ /* 0x0001e8000c101910 */
[----:B------:R0:W-:Y:S04]  /*11a0*/  STG.E desc[UR16][R18.64], R27 ;  /* 0x0000001b12007986 */ /* 0x0001e8000c101910 */
[----:B------:R0:W-:Y:S04]  /*11b0*/  STG.E desc[UR16][R16.64+0xc], R26 ;  /* 0x00000c1a10007986 */ /* 0x0001e8000c101910 */
[----:B------:R0:W-:Y:S04]  /*11c0*/  STG.E desc[UR16][R16.64+0x10], R23 ;  /* 0x0000101710007986 */ /* 0x0001e8000c101910 */
[----:B------:R0:W-:Y:S04]  /*11d0*/  STG.E desc[UR16][R16.64+0x14], R25 ;  /* 0x0000141910007986 */ /* 0x0001e8000c101910 */
[----:B------:R0:W-:Y:S02]  /*11e0*/  STG.E desc[UR16][R14.64+0x4], R27 ;  /* 0x0000041b0e007986 */ /* 0x0001e4000c101910 */
.L_x_10:
[----:B------:R-:W-:Y:S05]  /*11f0*/  @!P0 BRA `(.L_x_6) ;  /* 0x00000000002c8947 */ /* 0x000fea0003800000 */
[----:B01----:R-:W-:Y:S02]  /*1200*/  HFMA2 R15, -RZ, RZ, 0, 2.384185791015625e-07 ;  /* 0x00000004ff0f7431 */ /* 0x003fe400000001ff */
[----:B------:R-:W-:Y:S02]  /*1210*/  IMAD.IADD R13, R6, 0x1, R13 ;  /* 0x00000001060d7824 */ /* 0x000fe400078e020d */
[----:B------:R-:W-:Y:S02]  /*1220*/  IMAD.MOV.U32 R16, RZ, RZ, 0x4 ;  /* 0x00000004ff107424 */ /* 0x000fe400078e00ff */
[C---:B------:R-:W-:Y:S02]  /*1230*/  IMAD R14, R13.reuse, 0x3, RZ ;  /* 0x000000030d0e7824 */ /* 0x040fe400078e02ff */
[----:B------:R-:W-:Y:S02]  /*1240*/  IMAD.U32 R19, RZ, RZ, UR19 ;  /* 0x00000013ff137e24 */ /* 0x000fe4000f8e00ff */
[----:B------:R-:W-:-:S04]  /*1250*/  IMAD.WIDE.U32 R16, R13, R16, UR4 ;  /* 0x000000040d107e25 */ /* 0x000fc8000f8e0010 */
[----:B------:R-:W-:-:S05]  /*1260*/  IMAD.WIDE R14, R14, R15, UR6 ;  /* 0x000000060e0e7e25 */ /* 0x000fca000f8e020f */
[----:B------:R2:W-:Y:S04]  /*1270*/  STG.E desc[UR16][R14.64], R19 ;  /* 0x000000130e007986 */ /* 0x0005e8000c101910 */
[----:B------:R2:W-:Y:S04]  /*1280*/  STG.E desc[UR16][R14.64+0x4], R23 ;  /* 0x000004170e007986 */ /* 0x0005e8000c101910 */
[----:B------:R2:W-:Y:S04]  /*1290*/  STG.E desc[UR16][R14.64+0x8], R25 ;  /* 0x000008190e007986 */ /* 0x0005e8000c101910 */
[----:B------:R2:W-:Y:S02]  /*12a0*/  STG.E desc[UR16][R16.64], R27 ;  /* 0x0000001b10007986 */ /* 0x0005e4000c101910 */
.L_x_6:
[----:B------:R-:W-:Y:S05]  /*12b0*/  BSYNC.RECONVERGENT B3 ;  /* 0x0000000000037941 */ /* 0x000fea0003800200 */
.L_x_5:
[----:B------:R-:W3:Y:S01]  /*12c0*/  LDCU.64 UR10, c[0x0][0x3e0] ;  /* 0x00007c00ff0a77ac */ /* 0x000ee20008000a00 */
[----:B------:R-:W-:Y:S01]  /*12d0*/  IMAD R13, R0, UR8, R11 ;  /* 0x00000008000d7c24 */ /* 0x000fe2000f8e020b */
[----:B0-----:R-:W-:Y:S01]  /*12e0*/  IADD3 R18, PT, PT, R6, R11, RZ ;  /* 0x0000000b06127210 */ /* 0x001fe20007ffe0ff */
[----:B-12---:R-:W-:Y:S02]  /*12f0*/  IMAD.MOV.U32 R17, RZ, RZ, 0x4 ;  /* 0x00000004ff117424 */ /* 0x006fe400078e00ff */
[----:B------:R-:W-:Y:S01]  /*1300*/  IMAD.MOV.U32 R19, RZ, RZ, 0x4 ;  /* 0x00000004ff137424 */ /* 0x000fe200078e00ff */
[C---:B------:R-:W-:Y:S01]  /*1310*/  IADD3 R15, P0, PT, R13.reuse, UR9, RZ ;  /* 0x000000090d0f7c10 */ /* 0x040fe2000ff1e0ff */
[C---:B------:R-:W-:Y:S02]  /*1320*/  IMAD R16, R18.reuse, 0x3, RZ ;  /* 0x0000000312107824 */ /* 0x040fe400078e02ff */
[----:B------:R-:W-:Y:S01]  /*1330*/  IMAD.WIDE R18, R18, R19, UR4 ;  /* 0x0000000412127e25 */ /* 0x000fe2000f8e0213 */
[----:B------:R-:W-:-:S02]  /*1340*/  LEA.HI.X.SX32 R24, R13, UR14, 0x1, P0 ;  /* 0x0000000e0d187c11 */ /* 0x000fc400080f0eff */
[----:B------:R-:W-:Y:S01]  /*1350*/  MOV R13, UR19 ;  /* 0x00000013000d7c02 */ /* 0x000fe20008000f00 */
[----:B------:R-:W-:-:S04]  /*1360*/  IMAD.WIDE R16, R16, R17, UR6 ;  /* 0x0000000610107e25 */ /* 0x000fc8000f8e0211 */
[----:B------:R-:W-:Y:S01]  /*1370*/  VIADD R11, R11, 0x1 ;  /* 0x000000010b0b7836 */ /* 0x000fe20000000000 */
[C---:B---3--:R-:W-:Y:S01]  /*1380*/  LEA R14, P0, R15.reuse, UR10, 0x2 ;  /* 0x0000000a0f0e7c11 */ /* 0x048fe2000f8010ff */
[----:B------:R1:W-:Y:S03]  /*1390*/  STG.E desc[UR16][R16.64+0x4], R23 ;  /* 0x0000041710007986 */ /* 0x0003e6000c101910 */
[----:B------:R-:W-:Y:S01]  /*13a0*/  LEA.HI.X R15, R15, UR11, R24, 0x2, P0 ;  /* 0x0000000b0f0f7c11 */ /* 0x000fe200080f1418 */
[----:B------:R1:W-:Y:S01]  /*13b0*/  STG.E desc[UR16][R16.64], R13 ;  /* 0x0000000d10007986 */ /* 0x0003e2000c101910 */
[----:B------:R-:W-:-:S03]  /*13c0*/  ISETP.GE.AND P0, PT, R11, R12, PT ;  /* 0x0000000c0b00720c */ /* 0x000fc60003f06270 */
[----:B------:R1:W-:Y:S04]  /*13d0*/  STG.E desc[UR16][R16.64+0x8], R25 ;  /* 0x0000081910007986 */ /* 0x0003e8000c101910 */
[----:B------:R1:W-:Y:S04]  /*13e0*/  STG.E desc[UR16][R18.64], R27 ;  /* 0x0000001b12007986 */ /* 0x0003e8000c101910 */
[----:B------:R1:W-:Y:S02]  /*13f0*/  STG.E desc[UR16][R14.64], R27 ;  /* 0x0000001b0e007986 */ /* 0x0003e4000c101910 */
[----:B------:R-:W-:Y:S05]  /*1400*/  @P0 BREAK.RELIABLE B2 ;  /* 0x0000000000020942 */ /* 0x000fea0003800100 */
[----:B------:R-:W-:Y:S05]  /*1410*/  @P0 BRA `(.L_x_2) ;  /* 0x0000000000100947 */ /* 0x000fea0003800000 */
.L_x_4:
[----:B------:R-:W-:Y:S05]  /*1420*/  BSYNC.RELIABLE B2 ;  /* 0x0000000000027941 */ /* 0x000fea0003800100 */
.L_x_3:
[----:B------:R-:W-:-:S05]  /*1430*/  VIADD R7, R7, 0x1 ;  /* 0x0000000107077836 */ /* 0x000fca0000000000 */
[----:B------:R-:W-:-:S13]  /*1440*/  ISETP.NE.AND P0, PT, R7, UR8, PT ;  /* 0x0000000807007c0c */ /* 0x000fda000bf05270 */
[----:B------:R-:W-:Y:S05]  /*1450*/  @P0 BRA `(.L_x_11) ;  /* 0xfffffff4000c0947 */ /* 0x000fea000383ffff */
.L_x_2:
[----:B------:R-:W-:Y:S05]  /*1460*/  BSYNC.RECONVERGENT B1 ;  /* 0x0000000000017941 */ /* 0x000fea0003800200 */
.L_x_1:
[----:B------:R-:W2:Y:S01]  /*1470*/  LDCU UR10, c[0x0][0x360] ;  /* 0x00006c00ff0a77ac */ /* 0x000ea20008000800 */
[----:B------:R-:W3:Y:S01]  /*1480*/  LDCU UR11, c[0x0][0x38c] ;  /* 0x00007180ff0b77ac */ /* 0x000ee20008000800 */
[----:B--2---:R-:W-:-:S04]  /*1490*/  IADD3 R0, PT, PT, R0, UR10, RZ ;  /* 0x0000000a00007c10 */ /* 0x004fc8000fffe0ff */
[----:B---3--:R-:W-:-:S13]  /*14a0*/  ISETP.GE.AND P0, PT, R0, UR11, PT ;  /* 0x0000000b00007c0c */ /* 0x008fda000bf06270 */
[----:B------:R-:W-:Y:S05]  /*14b0*/  @!P0 BRA `(.L_x_12) ;  /* 0xffffffec00448947 */ /* 0x000fea000383ffff */
[----:B------:R-:W-:Y:S05]  /*14c0*/  BSYNC.RECONVERGENT B0 ;  /* 0x0000000000007941 */ /* 0x000fea0003800200 */
.L_x_0:
[----:B------:R-:W-:Y:S05]  /*14d0*/  WARPSYNC.ALL ;  /* 0x0000000000007948 */ /* 0x000fea0003800000 */
[----:B------:R-:W-:Y:S05]  /*14e0*/  EXIT ;  /* 0x000000000000794d */ /* 0x000fea0003800000 */
.L_x_13:
[----:B------:R-:W-:-:S00]  /*14f0*/  BRA `(.L_x_13) ;  /* 0xfffffffc00fc7947 */ /* 0x000fc0000383ffff */
[----:B------:R-:W-:-:S00]  /*1500*/  NOP ;  /* 0x0000000000007918 */ /* 0x000fc00000000000 */
[----:B------:R-:W-:-:S00]  /*1510*/  NOP ;  /* 0x0000000000007918 */ /* 0x000fc00000000000 */
[----:B------:R-:W-:-:S00]  /*1520*/  NOP ;  /* 0x0000000000007918 */ /* 0x000fc00000000000 */
[----:B------:R-:W-:-:S00]  /*1530*/  NOP ;  /* 0x0000000000007918 */ /* 0x000fc00000000000 */
[----:B------:R-:W-:-:S00]  /*1540*/  NOP ;  /* 0x0000000000007918 */ /* 0x000fc00000000000 */
[----:B------:R-:W-:-:S00]  /*1550*/  NOP ;  /* 0x0000000000007918 */ /* 0x000fc00000000000 */
[----:B------:R-:W-:-:S00]  /*1560*/  NOP ;  /* 0x0000000000007918 */ /* 0x000fc00000000000 */
[----:B------:R-:W-:-:S00]  /*1570*/  NOP ;  /* 0x0000000000007918 */ /* 0x000fc00000000000 */
.L_x_14:


//--------------------- .nv.shared.reserved.0     --------------------------
	.section	.nv.shared.reserved.0,"aw",@nobits
	.weak		__nv_reservedSMEM_offset_0_alias
	.size		__nv_reservedSMEM_offset_0_alias, 0, 64
	.other		__nv_reservedSMEM_offset_0_alias,@"STO_CUDA_RESERVED_SHARED STV_DEFAULT"
__nv_reservedSMEM_offset_0_alias:
	.zero		0
	.zero		64


//--------------------- .nv.constant0._Z23fused_conv_random_k_gpuiiiiiiiifiiPKfS0_PKiS2_PiPfS4_S4_ii --------------------------
	.section	.nv.constant0._Z23fused_conv_random_k_gpuiiiiiiiifiiPKfS0_PKiS2_PiPfS4_S4_ii,"a",@progbits
	.sectionflags	@""
	.align	4
.nv.constant0._Z23fused_conv_random_k_gpuiiiiiiiifiiPKfS0_PKiS2_PiPfS4_S4_ii:
	.zero		1016


//--------------------- SYMBOLS --------------------------

	.type		.nv.reservedSmem.offset0,@object
	.size		.nv.reservedSmem.offset0,0x4
